	.target	sm_90a

	.elftype	@"ET_EXEC"


//--------------------- .note.nv.tkinfo           --------------------------
	.section	.note.nv.tkinfo,"",@"SHT_NOTE"
	.sectionflags	@"SHF_NOTE_NV_TKINFO"
	.tkinfo
        /*0018*/ 	.word	0x00000002
        /*0030*/ 	.string	""
        /*0030*/ 	.string	"ptxas"
        /*0030*/ 	.string	"Cuda compilation tools, release 13.0, V13.0.88"
        /*0030*/ 	.string	"Build cuda_13.0.r13.0/compiler.36424714_0"
        /*0030*/ 	.string	"-arch sm_90a -m 64 "



//--------------------- .note.nv.cuinfo           --------------------------
	.section	.note.nv.cuinfo,"",@"SHT_NOTE"
	.sectionflags	@"SHF_NOTE_NV_CUINFO"
        /*0018*/ 	.short	0x0002
        /*001a*/ 	.short	0x005a
        /*001c*/ 	.short	0x0082
	.zero		2


//--------------------- .nv.info                  --------------------------
	.section	.nv.info,"",@"SHT_CUDA_INFO"
	.align	4


	//----- nvinfo : EIATTR_REGCOUNT
	.align		4
        /*0000*/ 	.byte	0x04, 0x2f
        /*0002*/ 	.short	(.L_1 - .L_0)
	.align		4
.L_0:
        /*0004*/ 	.word	index@(_ZN18transformer_engine51_GLOBAL__N__5afa7e58_18_current_scaling_cu_6a676ec616zero_amax_kernelEPfPKf)
        /*0008*/ 	.word	0x00000006


	//----- nvinfo : EIATTR_FRAME_SIZE
	.align		4
.L_1:
        /*000c*/ 	.byte	0x04, 0x11
        /*000e*/ 	.short	(.L_3 - .L_2)
	.align		4
.L_2:
        /*0010*/ 	.word	index@(_ZN18transformer_engine51_GLOBAL__N__5afa7e58_18_current_scaling_cu_6a676ec616zero_amax_kernelEPfPKf)
        /*0014*/ 	.word	0x00000000


	//----- nvinfo : EIATTR_REGCOUNT
	.align		4
.L_3:
        /*0018*/ 	.byte	0x04, 0x2f
        /*001a*/ 	.short	(.L_5 - .L_4)
	.align		4
.L_4:
        /*001c*/ 	.word	index@(_ZN18transformer_engine51_GLOBAL__N__5afa7e58_18_current_scaling_cu_6a676ec630compute_scale_from_amax_kernelEPKfPffbfS2_)
        /*0020*/ 	.word	0x0000000e


	//----- nvinfo : EIATTR_FRAME_SIZE
	.align		4
.L_5:
        /*0024*/ 	.byte	0x04, 0x11
        /*0026*/ 	.short	(.L_7 - .L_6)
	.align		4
.L_6:
        /*0028*/ 	.word	index@($__internal_0_$__cuda_sm3x_div_rn_noftz_f32_slowpath)
        /*002c*/ 	.word	0x00000000


	//----- nvinfo : EIATTR_FRAME_SIZE
	.align		4
.L_7:
        /*0030*/ 	.byte	0x04, 0x11
        /*0032*/ 	.short	(.L_9 - .L_8)
	.align		4
.L_8:
        /*0034*/ 	.word	index@(_ZN18transformer_engine51_GLOBAL__N__5afa7e58_18_current_scaling_cu_6a676ec630compute_scale_from_amax_kernelEPKfPffbfS2_)
        /*0038*/ 	.word	0x00000000


	//----- nvinfo : EIATTR_REGCOUNT
	.align		4
.L_9:
        /*003c*/ 	.byte	0x04, 0x2f
        /*003e*/ 	.short	(.L_11 - .L_10)
	.align		4
.L_10:
        /*0040*/ 	.word	index@(_ZN18transformer_engine51_GLOBAL__N__5afa7e58_18_current_scaling_cu_6a676ec611amax_kernelILi8ELb1EfEEvPKT1_PfmmPKf)
        /*0044*/ 	.word	0x00000012


	//----- nvinfo : EIATTR_FRAME_SIZE
	.align		4
.L_11:
        /*0048*/ 	.byte	0x04, 0x11
        /*004a*/ 	.short	(.L_13 - .L_12)
	.align		4
.L_12:
        /*004c*/ 	.word	index@(_ZN18transformer_engine51_GLOBAL__N__5afa7e58_18_current_scaling_cu_6a676ec611amax_kernelILi8ELb1EfEEvPKT1_PfmmPKf)
        /*0050*/ 	.word	0x00000000


	//----- nvinfo : EIATTR_REGCOUNT
	.align		4
.L_13:
        /*0054*/ 	.byte	0x04, 0x2f
        /*0056*/ 	.short	(.L_15 - .L_14)
	.align		4
.L_14:
        /*0058*/ 	.word	index@(_ZN18transformer_engine51_GLOBAL__N__5afa7e58_18_current_scaling_cu_6a676ec611amax_kernelILi8ELb0EfEEvPKT1_PfmmPKf)
        /*005c*/ 	.word	0x00000019


	//----- nvinfo : EIATTR_FRAME_SIZE
	.align		4
.L_15:
        /*0060*/ 	.byte	0x04, 0x11
        /*0062*/ 	.short	(.L_17 - .L_16)
	.align		4
.L_16:
        /*0064*/ 	.word	index@(_ZN18transformer_engine51_GLOBAL__N__5afa7e58_18_current_scaling_cu_6a676ec611amax_kernelILi8ELb0EfEEvPKT1_PfmmPKf)
        /*0068*/ 	.word	0x00000000


	//----- nvinfo : EIATTR_REGCOUNT
	.align		4
.L_17:
        /*006c*/ 	.byte	0x04, 0x2f
        /*006e*/ 	.short	(.L_19 - .L_18)
	.align		4
.L_18:
        /*0070*/ 	.word	index@(_ZN18transformer_engine51_GLOBAL__N__5afa7e58_18_current_scaling_cu_6a676ec611amax_kernelILi1ELb1EfEEvPKT1_PfmmPKf)
        /*0074*/ 	.word	0x0000000c


	//----- nvinfo : EIATTR_FRAME_SIZE
	.align		4
.L_19:
        /*0078*/ 	.byte	0x04, 0x11
        /*007a*/ 	.short	(.L_21 - .L_20)
	.align		4
.L_20:
        /*007c*/ 	.word	index@(_ZN18transformer_engine51_GLOBAL__N__5afa7e58_18_current_scaling_cu_6a676ec611amax_kernelILi1ELb1EfEEvPKT1_PfmmPKf)
        /*0080*/ 	.word	0x00000000


	//----- nvinfo : EIATTR_REGCOUNT
	.align		4
.L_21:
        /*0084*/ 	.byte	0x04, 0x2f
        /*0086*/ 	.short	(.L_23 - .L_22)
	.align		4
.L_22:
        /*0088*/ 	.word	index@(_ZN18transformer_engine51_GLOBAL__N__5afa7e58_18_current_scaling_cu_6a676ec611amax_kernelILi16ELb1E6__halfEEvPKT1_PfmmPKf)
        /*008c*/ 	.word	0x00000012


	//----- nvinfo : EIATTR_FRAME_SIZE
	.align		4
.L_23:
        /*0090*/ 	.byte	0x04, 0x11
        /*0092*/ 	.short	(.L_25 - .L_24)
	.align		4
.L_24:
        /*0094*/ 	.word	index@(_ZN18transformer_engine51_GLOBAL__N__5afa7e58_18_current_scaling_cu_6a676ec611amax_kernelILi16ELb1E6__halfEEvPKT1_PfmmPKf)
        /*0098*/ 	.word	0x00000000


	//----- nvinfo : EIATTR_REGCOUNT
	.align		4
.L_25:
        /*009c*/ 	.byte	0x04, 0x2f
        /*009e*/ 	.short	(.L_27 - .L_26)
	.align		4
.L_26:
        /*00a0*/ 	.word	index@(_ZN18transformer_engine51_GLOBAL__N__5afa7e58_18_current_scaling_cu_6a676ec611amax_kernelILi16ELb0E6__halfEEvPKT1_PfmmPKf)
        /*00a4*/ 	.word	0x00000020


	//----- nvinfo : EIATTR_FRAME_SIZE
	.align		4
.L_27:
        /*00a8*/ 	.byte	0x04, 0x11
        /*00aa*/ 	.short	(.L_29 - .L_28)
	.align		4
.L_28:
        /*00ac*/ 	.word	index@(_ZN18transformer_engine51_GLOBAL__N__5afa7e58_18_current_scaling_cu_6a676ec611amax_kernelILi16ELb0E6__halfEEvPKT1_PfmmPKf)
        /*00b0*/ 	.word	0x00000000


	//----- nvinfo : EIATTR_REGCOUNT
	.align		4
.L_29:
        /*00b4*/ 	.byte	0x04, 0x2f
        /*00b6*/ 	.short	(.L_31 - .L_30)
	.align		4
.L_30:
        /*00b8*/ 	.word	index@(_ZN18transformer_engine51_GLOBAL__N__5afa7e58_18_current_scaling_cu_6a676ec611amax_kernelILi1ELb1E6__halfEEvPKT1_PfmmPKf)
        /*00bc*/ 	.word	0x0000000c


	//----- nvinfo : EIATTR_FRAME_SIZE
	.align		4
.L_31:
        /*00c0*/ 	.byte	0x04, 0x11
        /*00c2*/ 	.short	(.L_33 - .L_32)
	.align		4
.L_32:
        /*00c4*/ 	.word	index@(_ZN18transformer_engine51_GLOBAL__N__5afa7e58_18_current_scaling_cu_6a676ec611amax_kernelILi1ELb1E6__halfEEvPKT1_PfmmPKf)
        /*00c8*/ 	.word	0x00000000


	//----- nvinfo : EIATTR_REGCOUNT
	.align		4
.L_33:
        /*00cc*/ 	.byte	0x04, 0x2f
        /*00ce*/ 	.short	(.L_35 - .L_34)
	.align		4
.L_34:
        /*00d0*/ 	.word	index@(_ZN18transformer_engine51_GLOBAL__N__5afa7e58_18_current_scaling_cu_6a676ec611amax_kernelILi16ELb1E13__nv_bfloat16EEvPKT1_PfmmPKf)
        /*00d4*/ 	.word	0x00000012


	//----- nvinfo : EIATTR_FRAME_SIZE
	.align		4
.L_35:
        /*00d8*/ 	.byte	0x04, 0x11
        /*00da*/ 	.short	(.L_37 - .L_36)
	.align		4
.L_36:
        /*00dc*/ 	.word	index@(_ZN18transformer_engine51_GLOBAL__N__5afa7e58_18_current_scaling_cu_6a676ec611amax_kernelILi16ELb1E13__nv_bfloat16EEvPKT1_PfmmPKf)
        /*00e0*/ 	.word	0x00000000


	//----- nvinfo : EIATTR_REGCOUNT
	.align		4
.L_37:
        /*00e4*/ 	.byte	0x04, 0x2f
        /*00e6*/ 	.short	(.L_39 - .L_38)
	.align		4
.L_38:
        /*00e8*/ 	.word	index@(_ZN18transformer_engine51_GLOBAL__N__5afa7e58_18_current_scaling_cu_6a676ec611amax_kernelILi16ELb0E13__nv_bfloat16EEvPKT1_PfmmPKf)
        /*00ec*/ 	.word	0x00000020


	//----- nvinfo : EIATTR_FRAME_SIZE
	.align		4
.L_39:
        /*00f0*/ 	.byte	0x04, 0x11
        /*00f2*/ 	.short	(.L_41 - .L_40)
	.align		4
.L_40:
        /*00f4*/ 	.word	index@(_ZN18transformer_engine51_GLOBAL__N__5afa7e58_18_current_scaling_cu_6a676ec611amax_kernelILi16ELb0E13__nv_bfloat16EEvPKT1_PfmmPKf)
        /*00f8*/ 	.word	0x00000000


	//----- nvinfo : EIATTR_REGCOUNT
	.align		4
.L_41:
        /*00fc*/ 	.byte	0x04, 0x2f
        /*00fe*/ 	.short	(.L_43 - .L_42)
	.align		4
.L_42:
        /*0100*/ 	.word	index@(_ZN18transformer_engine51_GLOBAL__N__5afa7e58_18_current_scaling_cu_6a676ec611amax_kernelILi1ELb1E13__nv_bfloat16EEvPKT1_PfmmPKf)
        /*0104*/ 	.word	0x0000000c


	//----- nvinfo : EIATTR_FRAME_SIZE
	.align		4
.L_43:
        /*0108*/ 	.byte	0x04, 0x11
        /*010a*/ 	.short	(.L_45 - .L_44)
	.align		4
.L_44:
        /*010c*/ 	.word	index@(_ZN18transformer_engine51_GLOBAL__N__5afa7e58_18_current_scaling_cu_6a676ec611amax_kernelILi1ELb1E13__nv_bfloat16EEvPKT1_PfmmPKf)
        /*0110*/ 	.word	0x00000000


	//----- nvinfo : EIATTR_MIN_STACK_SIZE
	.align		4
.L_45:
        /*0114*/ 	.byte	0x04, 0x12
        /*0116*/ 	.short	(.L_47 - .L_46)
	.align		4
.L_46:
        /*0118*/ 	.word	index@(_ZN18transformer_engine51_GLOBAL__N__5afa7e58_18_current_scaling_cu_6a676ec611amax_kernelILi1ELb1E13__nv_bfloat16EEvPKT1_PfmmPKf)
        /*011c*/ 	.word	0x00000000


	//----- nvinfo : EIATTR_MIN_STACK_SIZE
	.align		4
.L_47:
        /*0120*/ 	.byte	0x04, 0x12
        /*0122*/ 	.short	(.L_49 - .L_48)
	.align		4
.L_48:
        /*0124*/ 	.word	index@(_ZN18transformer_engine51_GLOBAL__N__5afa7e58_18_current_scaling_cu_6a676ec611amax_kernelILi16ELb0E13__nv_bfloat16EEvPKT1_PfmmPKf)
        /*0128*/ 	.word	0x00000000


	//----- nvinfo : EIATTR_MIN_STACK_SIZE
	.align		4
.L_49:
        /*012c*/ 	.byte	0x04, 0x12
        /*012e*/ 	.short	(.L_51 - .L_50)
	.align		4
.L_50:
        /*0130*/ 	.word	index@(_ZN18transformer_engine51_GLOBAL__N__5afa7e58_18_current_scaling_cu_6a676ec611amax_kernelILi16ELb1E13__nv_bfloat16EEvPKT1_PfmmPKf)
        /*0134*/ 	.word	0x00000000


	//----- nvinfo : EIATTR_MIN_STACK_SIZE
	.align		4
.L_51:
        /*0138*/ 	.byte	0x04, 0x12
        /*013a*/ 	.short	(.L_53 - .L_52)
	.align		4
.L_52:
        /*013c*/ 	.word	index@(_ZN18transformer_engine51_GLOBAL__N__5afa7e58_18_current_scaling_cu_6a676ec611amax_kernelILi1ELb1E6__halfEEvPKT1_PfmmPKf)
        /*0140*/ 	.word	0x00000000


	//----- nvinfo : EIATTR_MIN_STACK_SIZE
	.align		4
.L_53:
        /*0144*/ 	.byte	0x04, 0x12
        /*0146*/ 	.short	(.L_55 - .L_54)
	.align		4
.L_54:
        /*0148*/ 	.word	index@(_ZN18transformer_engine51_GLOBAL__N__5afa7e58_18_current_scaling_cu_6a676ec611amax_kernelILi16ELb0E6__halfEEvPKT1_PfmmPKf)
        /*014c*/ 	.word	0x00000000


	//----- nvinfo : EIATTR_MIN_STACK_SIZE
	.align		4
.L_55:
        /*0150*/ 	.byte	0x04, 0x12
        /*0152*/ 	.short	(.L_57 - .L_56)
	.align		4
.L_56:
        /*0154*/ 	.word	index@(_ZN18transformer_engine51_GLOBAL__N__5afa7e58_18_current_scaling_cu_6a676ec611amax_kernelILi16ELb1E6__halfEEvPKT1_PfmmPKf)
        /*0158*/ 	.word	0x00000000


	//----- nvinfo : EIATTR_MIN_STACK_SIZE
	.align		4
.L_57:
        /*015c*/ 	.byte	0x04, 0x12
        /*015e*/ 	.short	(.L_59 - .L_58)
	.align		4
.L_58:
        /*0160*/ 	.word	index@(_ZN18transformer_engine51_GLOBAL__N__5afa7e58_18_current_scaling_cu_6a676ec611amax_kernelILi1ELb1EfEEvPKT1_PfmmPKf)
        /*0164*/ 	.word	0x00000000


	//----- nvinfo : EIATTR_MIN_STACK_SIZE
	.align		4
.L_59:
        /*0168*/ 	.byte	0x04, 0x12
        /*016a*/ 	.short	(.L_61 - .L_60)
	.align		4
.L_60:
        /*016c*/ 	.word	index@(_ZN18transformer_engine51_GLOBAL__N__5afa7e58_18_current_scaling_cu_6a676ec611amax_kernelILi8ELb0EfEEvPKT1_PfmmPKf)
        /*0170*/ 	.word	0x00000000


	//----- nvinfo : EIATTR_MIN_STACK_SIZE
	.align		4
.L_61:
        /*0174*/ 	.byte	0x04, 0x12
        /*0176*/ 	.short	(.L_63 - .L_62)
	.align		4
.L_62:
        /*0178*/ 	.word	index@(_ZN18transformer_engine51_GLOBAL__N__5afa7e58_18_current_scaling_cu_6a676ec611amax_kernelILi8ELb1EfEEvPKT1_PfmmPKf)
        /*017c*/ 	.word	0x00000000


	//----- nvinfo : EIATTR_MIN_STACK_SIZE
	.align		4
.L_63:
        /*0180*/ 	.byte	0x04, 0x12
        /*0182*/ 	.short	(.L_65 - .L_64)
	.align		4
.L_64:
        /*0184*/ 	.word	index@(_ZN18transformer_engine51_GLOBAL__N__5afa7e58_18_current_scaling_cu_6a676ec630compute_scale_from_amax_kernelEPKfPffbfS2_)
        /*0188*/ 	.word	0x00000000


	//----- nvinfo : EIATTR_MIN_STACK_SIZE
	.align		4
.L_65:
        /*018c*/ 	.byte	0x04, 0x12
        /*018e*/ 	.short	(.L_67 - .L_66)
	.align		4
.L_66:
        /*0190*/ 	.word	index@(_ZN18transformer_engine51_GLOBAL__N__5afa7e58_18_current_scaling_cu_6a676ec616zero_amax_kernelEPfPKf)
        /*0194*/ 	.word	0x00000000
.L_67:


//--------------------- .nv.compat                --------------------------
	.section	.nv.compat,"",@"SHT_CUDA_COMPAT_INFO"
	.align	4
        /*0000*/ 	.byte	0x02, 0x09, 0x01, 0x00, 0x02, 0x02, 0x01, 0x00, 0x02, 0x05, 0x05, 0x00, 0x03, 0x07, 0x01, 0x01
        /*0010*/ 	.byte	0x02, 0x03, 0x00, 0x00, 0x02, 0x06, 0x01, 0x00, 0x04, 0x0b, 0x08, 0x00, 0x00, 0x00, 0x00, 0x00
        /*0020*/ 	.byte	0x00, 0x00, 0x00, 0x00


//--------------------- .nv.info._ZN18transformer_engine51_GLOBAL__N__5afa7e58_18_current_scaling_cu_6a676ec611amax_kernelILi1ELb1E13__nv_bfloat16EEvPKT1_PfmmPKf --------------------------
	.section	.nv.info._ZN18transformer_engine51_GLOBAL__N__5afa7e58_18_current_scaling_cu_6a676ec611amax_kernelILi1ELb1E13__nv_bfloat16EEvPKT1_PfmmPKf,"",@"SHT_CUDA_INFO"
	.sectionflags	@""
	.align	4


	//----- nvinfo : EIATTR_CUDA_API_VERSION
	.align		4
        /*0000*/ 	.byte	0x04, 0x37
        /*0002*/ 	.short	(.L_69 - .L_68)
.L_68:
        /*0004*/ 	.word	0x00000082


	//----- nvinfo : EIATTR_KPARAM_INFO
	.align		4
.L_69:
        /*0008*/ 	.byte	0x04, 0x17
        /*000a*/ 	.short	(.L_71 - .L_70)
.L_70:
        /*000c*/ 	.word	0x00000000
        /*0010*/ 	.short	0x0004
        /*0012*/ 	.short	0x0020
        /*0014*/ 	.byte	0x00, 0xf0, 0x21, 0x00


	//----- nvinfo : EIATTR_KPARAM_INFO
	.align		4
.L_71:
        /*0018*/ 	.byte	0x04, 0x17
        /*001a*/ 	.short	(.L_73 - .L_72)
.L_72:
        /*001c*/ 	.word	0x00000000
        /*0020*/ 	.short	0x0003
        /*0022*/ 	.short	0x0018
        /*0024*/ 	.byte	0x00, 0xf0, 0x21, 0x00


	//----- nvinfo : EIATTR_KPARAM_INFO
	.align		4
.L_73:
        /*0028*/ 	.byte	0x04, 0x17
        /*002a*/ 	.short	(.L_75 - .L_74)
.L_74:
        /*002c*/ 	.word	0x00000000
        /*0030*/ 	.short	0x0002
        /*0032*/ 	.short	0x0010
        /*0034*/ 	.byte	0x00, 0xf0, 0x21, 0x00


	//----- nvinfo : EIATTR_KPARAM_INFO
	.align		4
.L_75:
        /*0038*/ 	.byte	0x04, 0x17
        /*003a*/ 	.short	(.L_77 - .L_76)
.L_76:
        /*003c*/ 	.word	0x00000000
        /*0040*/ 	.short	0x0001
        /*0042*/ 	.short	0x0008
        /*0044*/ 	.byte	0x00, 0xf0, 0x21, 0x00


	//----- nvinfo : EIATTR_KPARAM_INFO
	.align		4
.L_77:
        /*0048*/ 	.byte	0x04, 0x17
        /*004a*/ 	.short	(.L_79 - .L_78)
.L_78:
        /*004c*/ 	.word	0x00000000
        /*0050*/ 	.short	0x0000
        /*0052*/ 	.short	0x0000
        /*0054*/ 	.byte	0x00, 0xf0, 0x21, 0x00


	//----- nvinfo : EIATTR_SPARSE_MMA_MASK
	.align		4
.L_79:
        /*0058*/ 	.byte	0x03, 0x50
        /*005a*/ 	.short	0x0000


	//----- nvinfo : EIATTR_MAXREG_COUNT
	.align		4
        /*005c*/ 	.byte	0x03, 0x1b
        /*005e*/ 	.short	0x0080


	//----- nvinfo : EIATTR_NUM_BARRIERS
	.align		4
        /*0060*/ 	.byte	0x02, 0x4c
        /*0062*/ 	.byte	0x01
	.zero		1


	//----- nvinfo : EIATTR_MERCURY_ISA_VERSION
	.align		4
        /*0064*/ 	.byte	0x03, 0x5f
        /*0066*/ 	.short	0x0101


	//----- nvinfo : EIATTR_COOP_GROUP_MASK_REGIDS
	.align		4
        /*0068*/ 	.byte	0x04, 0x29
        /*006a*/ 	.short	(.L_81 - .L_80)


	//   ....[0]....
.L_80:
        /*006c*/ 	.word	0xffffffff


	//   ....[1]....
        /*0070*/ 	.word	0xffffffff


	//   ....[2]....
        /*0074*/ 	.word	0xffffffff


	//   ....[3]....
        /*0078*/ 	.word	0xffffffff


	//   ....[4]....
        /*007c*/ 	.word	0xffffffff


	//   ....[5]....
        /*0080*/ 	.word	0xffffffff


	//   ....[6]....
        /*0084*/ 	.word	0xffffffff


	//   ....[7]....
        /*0088*/ 	.word	0xffffffff


	//   ....[8]....
        /*008c*/ 	.word	0xffffffff


	//   ....[9]....
        /*0090*/ 	.word	0x05000007


	//   ....[10]....
        /*0094*/ 	.word	0x05000007


	//   ....[11]....
        /*0098*/ 	.word	0x05000007


	//   ....[12]....
        /*009c*/ 	.word	0x05000007


	//----- nvinfo : EIATTR_COOP_GROUP_INSTR_OFFSETS
	.align		4
.L_81:
        /*00a0*/ 	.byte	0x04, 0x28
        /*00a2*/ 	.short	(.L_83 - .L_82)


	//   ....[0]....
.L_82:
        /*00a4*/ 	.word	0x00000280


	//   ....[1]....
        /*00a8*/ 	.word	0x000002d0


	//   ....[2]....
        /*00ac*/ 	.word	0x00000330


	//   ....[3]....
        /*00b0*/ 	.word	0x00000350


	//   ....[4]....
        /*00b4*/ 	.word	0x00000380


	//   ....[5]....
        /*00b8*/ 	.word	0x00000470


	//   ....[6]....
        /*00bc*/ 	.word	0x00000490


	//   ....[7]....
        /*00c0*/ 	.word	0x000004b0


	//   ....[8]....
        /*00c4*/ 	.word	0x000004d0


	//   ....[9]....
        /*00c8*/ 	.word	0x000005c0


	//   ....[10]....
        /*00cc*/ 	.word	0x00000630


	//   ....[11]....
        /*00d0*/ 	.word	0x000006a0


	//   ....[12]....
        /*00d4*/ 	.word	0x00000710


	//----- nvinfo : EIATTR_EXIT_INSTR_OFFSETS
	.align		4
.L_83:
        /*00d8*/ 	.byte	0x04, 0x1c
        /*00da*/ 	.short	(.L_85 - .L_84)


	//   ....[0]....
.L_84:
        /*00dc*/ 	.word	0x00000090


	//   ....[1]....
        /*00e0*/ 	.word	0x00000530


	//   ....[2]....
        /*00e4*/ 	.word	0x00000570


	//----- nvinfo : EIATTR_MAX_THREADS
	.align		4
.L_85:
        /*00e8*/ 	.byte	0x04, 0x05
        /*00ea*/ 	.short	(.L_87 - .L_86)
.L_86:
        /*00ec*/ 	.word	0x00000200
        /*00f0*/ 	.word	0x00000001
        /*00f4*/ 	.word	0x00000001


	//----- nvinfo : EIATTR_CRS_STACK_SIZE
	.align		4
.L_87:
        /*00f8*/ 	.byte	0x04, 0x1e
        /*00fa*/ 	.short	(.L_89 - .L_88)
.L_88:
        /*00fc*/ 	.word	0x00000000


	//----- nvinfo : EIATTR_CBANK_PARAM_SIZE
	.align		4
.L_89:
        /*0100*/ 	.byte	0x03, 0x19
        /*0102*/ 	.short	0x0028


	//----- nvinfo : EIATTR_PARAM_CBANK
	.align		4
        /*0104*/ 	.byte	0x04, 0x0a
        /*0106*/ 	.short	(.L_91 - .L_90)
	.align		4
.L_90:
        /*0108*/ 	.word	index@(.nv.constant0._ZN18transformer_engine51_GLOBAL__N__5afa7e58_18_current_scaling_cu_6a676ec611amax_kernelILi1ELb1E13__nv_bfloat16EEvPKT1_PfmmPKf)
        /*010c*/ 	.short	0x0210
        /*010e*/ 	.short	0x0028


	//----- nvinfo : EIATTR_SW_WAR
	.align		4
.L_91:
        /*0110*/ 	.byte	0x04, 0x36
        /*0112*/ 	.short	(.L_93 - .L_92)
.L_92:
        /*0114*/ 	.word	0x00000008
.L_93:


//--------------------- .nv.info._ZN18transformer_engine51_GLOBAL__N__5afa7e58_18_current_scaling_cu_6a676ec611amax_kernelILi16ELb0E13__nv_bfloat16EEvPKT1_PfmmPKf --------------------------
	.section	.nv.info._ZN18transformer_engine51_GLOBAL__N__5afa7e58_18_current_scaling_cu_6a676ec611amax_kernelILi16ELb0E13__nv_bfloat16EEvPKT1_PfmmPKf,"",@"SHT_CUDA_INFO"
	.sectionflags	@""
	.align	4


	//----- nvinfo : EIATTR_CUDA_API_VERSION
	.align		4
        /*0000*/ 	.byte	0x04, 0x37
        /*0002*/ 	.short	(.L_95 - .L_94)
.L_94:
        /*0004*/ 	.word	0x00000082


	//----- nvinfo : EIATTR_KPARAM_INFO
	.align		4
.L_95:
        /*0008*/ 	.byte	0x04, 0x17
        /*000a*/ 	.short	(.L_97 - .L_96)
.L_96:
        /*000c*/ 	.word	0x00000000
        /*0010*/ 	.short	0x0004
        /*0012*/ 	.short	0x0020
        /*0014*/ 	.byte	0x00, 0xf0, 0x21, 0x00


	//----- nvinfo : EIATTR_KPARAM_INFO
	.align		4
.L_97:
        /*0018*/ 	.byte	0x04, 0x17
        /*001a*/ 	.short	(.L_99 - .L_98)
.L_98:
        /*001c*/ 	.word	0x00000000
        /*0020*/ 	.short	0x0003
        /*0022*/ 	.short	0x0018
        /*0024*/ 	.byte	0x00, 0xf0, 0x21, 0x00


	//----- nvinfo : EIATTR_KPARAM_INFO
	.align		4
.L_99:
        /*0028*/ 	.byte	0x04, 0x17
        /*002a*/ 	.short	(.L_101 - .L_100)
.L_100:
        /*002c*/ 	.word	0x00000000
        /*0030*/ 	.short	0x0002
        /*0032*/ 	.short	0x0010
        /*0034*/ 	.byte	0x00, 0xf0, 0x21, 0x00


	//----- nvinfo : EIATTR_KPARAM_INFO
	.align		4
.L_101:
        /*0038*/ 	.byte	0x04, 0x17
        /*003a*/ 	.short	(.L_103 - .L_102)
.L_102:
        /*003c*/ 	.word	0x00000000
        /*0040*/ 	.short	0x0001
        /*0042*/ 	.short	0x0008
        /*0044*/ 	.byte	0x00, 0xf0, 0x21, 0x00


	//----- nvinfo : EIATTR_KPARAM_INFO
	.align		4
.L_103:
        /*0048*/ 	.byte	0x04, 0x17
        /*004a*/ 	.short	(.L_105 - .L_104)
.L_104:
        /*004c*/ 	.word	0x00000000
        /*0050*/ 	.short	0x0000
        /*0052*/ 	.short	0x0000
        /*0054*/ 	.byte	0x00, 0xf0, 0x21, 0x00


	//----- nvinfo : EIATTR_SPARSE_MMA_MASK
	.align		4
.L_105:
        /*0058*/ 	.byte	0x03, 0x50
        /*005a*/ 	.short	0x0000


	//----- nvinfo : EIATTR_MAXREG_COUNT
	.align		4
        /*005c*/ 	.byte	0x03, 0x1b
        /*005e*/ 	.short	0x0080


	//----- nvinfo : EIATTR_NUM_BARRIERS
	.align		4
        /*0060*/ 	.byte	0x02, 0x4c
        /*0062*/ 	.byte	0x01
	.zero		1


	//----- nvinfo : EIATTR_MERCURY_ISA_VERSION
	.align		4
        /*0064*/ 	.byte	0x03, 0x5f
        /*0066*/ 	.short	0x0101


	//----- nvinfo : EIATTR_COOP_GROUP_MASK_REGIDS
	.align		4
        /*0068*/ 	.byte	0x04, 0x29
        /*006a*/ 	.short	(.L_107 - .L_106)


	//   ....[0]....
.L_106:
        /*006c*/ 	.word	0xffffffff


	//   ....[1]....
        /*0070*/ 	.word	0xffffffff


	//   ....[2]....
        /*0074*/ 	.word	0xffffffff


	//   ....[3]....
        /*0078*/ 	.word	0xffffffff


	//   ....[4]....
        /*007c*/ 	.word	0xffffffff


	//   ....[5]....
        /*0080*/ 	.word	0xffffffff


	//   ....[6]....
        /*0084*/ 	.word	0xffffffff


	//   ....[7]....
        /*0088*/ 	.word	0xffffffff


	//   ....[8]....
        /*008c*/ 	.word	0xffffffff


	//   ....[9]....
        /*0090*/ 	.word	0x05000007


	//   ....[10]....
        /*0094*/ 	.word	0x05000007


	//   ....[11]....
        /*0098*/ 	.word	0x05000007


	//   ....[12]....
        /*009c*/ 	.word	0x05000007


	//----- nvinfo : EIATTR_COOP_GROUP_INSTR_OFFSETS
	.align		4
.L_107:
        /*00a0*/ 	.byte	0x04, 0x28
        /*00a2*/ 	.short	(.L_109 - .L_108)


	//   ....[0]....
.L_108:
        /*00a4*/ 	.word	0x00000dd0


	//   ....[1]....
        /*00a8*/ 	.word	0x00000df0


	//   ....[2]....
        /*00ac*/ 	.word	0x00000e20


	//   ....[3]....
        /*00b0*/ 	.word	0x00000e60


	//   ....[4]....
        /*00b4*/ 	.word	0x00000ec0


	//   ....[5]....
        /*00b8*/ 	.word	0x00000fe0


	//   ....[6]....
        /*00bc*/ 	.word	0x00001000


	//   ....[7]....
        /*00c0*/ 	.word	0x00001020


	//   ....[8]....
        /*00c4*/ 	.word	0x00001040


	//   ....[9]....
        /*00c8*/ 	.word	0x00001130


	//   ....[10]....
        /*00cc*/ 	.word	0x000011a0


	//   ....[11]....
        /*00d0*/ 	.word	0x00001210


	//   ....[12]....
        /*00d4*/ 	.word	0x00001280


	//----- nvinfo : EIATTR_EXIT_INSTR_OFFSETS
	.align		4
.L_109:
        /*00d8*/ 	.byte	0x04, 0x1c
        /*00da*/ 	.short	(.L_111 - .L_110)


	//   ....[0]....
.L_110:
        /*00dc*/ 	.word	0x00000090


	//   ....[1]....
        /*00e0*/ 	.word	0x000010a0


	//   ....[2]....
        /*00e4*/ 	.word	0x000010e0


	//----- nvinfo : EIATTR_MAX_THREADS
	.align		4
.L_111:
        /*00e8*/ 	.byte	0x04, 0x05
        /*00ea*/ 	.short	(.L_113 - .L_112)
.L_112:
        /*00ec*/ 	.word	0x00000200
        /*00f0*/ 	.word	0x00000001
        /*00f4*/ 	.word	0x00000001


	//----- nvinfo : EIATTR_CRS_STACK_SIZE
	.align		4
.L_113:
        /*00f8*/ 	.byte	0x04, 0x1e
        /*00fa*/ 	.short	(.L_115 - .L_114)
.L_114:
        /*00fc*/ 	.word	0x00000000


	//----- nvinfo : EIATTR_CBANK_PARAM_SIZE
	.align		4
.L_115:
        /*0100*/ 	.byte	0x03, 0x19
        /*0102*/ 	.short	0x0028


	//----- nvinfo : EIATTR_PARAM_CBANK
	.align		4
        /*0104*/ 	.byte	0x04, 0x0a
        /*0106*/ 	.short	(.L_117 - .L_116)
	.align		4
.L_116:
        /*0108*/ 	.word	index@(.nv.constant0._ZN18transformer_engine51_GLOBAL__N__5afa7e58_18_current_scaling_cu_6a676ec611amax_kernelILi16ELb0E13__nv_bfloat16EEvPKT1_PfmmPKf)
        /*010c*/ 	.short	0x0210
        /*010e*/ 	.short	0x0028


	//----- nvinfo : EIATTR_SW_WAR
	.align		4
.L_117:
        /*0110*/ 	.byte	0x04, 0x36
        /*0112*/ 	.short	(.L_119 - .L_118)
.L_118:
        /*0114*/ 	.word	0x00000008
.L_119:


//--------------------- .nv.info._ZN18transformer_engine51_GLOBAL__N__5afa7e58_18_current_scaling_cu_6a676ec611amax_kernelILi16ELb1E13__nv_bfloat16EEvPKT1_PfmmPKf --------------------------
	.section	.nv.info._ZN18transformer_engine51_GLOBAL__N__5afa7e58_18_current_scaling_cu_6a676ec611amax_kernelILi16ELb1E13__nv_bfloat16EEvPKT1_PfmmPKf,"",@"SHT_CUDA_INFO"
	.sectionflags	@""
	.align	4


	//----- nvinfo : EIATTR_CUDA_API_VERSION
	.align		4
        /*0000*/ 	.byte	0x04, 0x37
        /*0002*/ 	.short	(.L_121 - .L_120)
.L_120:
        /*0004*/ 	.word	0x00000082


	//----- nvinfo : EIATTR_KPARAM_INFO
	.align		4
.L_121:
        /*0008*/ 	.byte	0x04, 0x17
        /*000a*/ 	.short	(.L_123 - .L_122)
.L_122:
        /*000c*/ 	.word	0x00000000
        /*0010*/ 	.short	0x0004
        /*0012*/ 	.short	0x0020
        /*0014*/ 	.byte	0x00, 0xf0, 0x21, 0x00


	//----- nvinfo : EIATTR_KPARAM_INFO
	.align		4
.L_123:
        /*0018*/ 	.byte	0x04, 0x17
        /*001a*/ 	.short	(.L_125 - .L_124)
.L_124:
        /*001c*/ 	.word	0x00000000
        /*0020*/ 	.short	0x0003
        /*0022*/ 	.short	0x0018
        /*0024*/ 	.byte	0x00, 0xf0, 0x21, 0x00


	//----- nvinfo : EIATTR_KPARAM_INFO
	.align		4
.L_125:
        /*0028*/ 	.byte	0x04, 0x17
        /*002a*/ 	.short	(.L_127 - .L_126)
.L_126:
        /*002c*/ 	.word	0x00000000
        /*0030*/ 	.short	0x0002
        /*0032*/ 	.short	0x0010
        /*0034*/ 	.byte	0x00, 0xf0, 0x21, 0x00


	//----- nvinfo : EIATTR_KPARAM_INFO
	.align		4
.L_127:
        /*0038*/ 	.byte	0x04, 0x17
        /*003a*/ 	.short	(.L_129 - .L_128)
.L_128:
        /*003c*/ 	.word	0x00000000
        /*0040*/ 	.short	0x0001
        /*0042*/ 	.short	0x0008
        /*0044*/ 	.byte	0x00, 0xf0, 0x21, 0x00


	//----- nvinfo : EIATTR_KPARAM_INFO
	.align		4
.L_129:
        /*0048*/ 	.byte	0x04, 0x17
        /*004a*/ 	.short	(.L_131 - .L_130)
.L_130:
        /*004c*/ 	.word	0x00000000
        /*0050*/ 	.short	0x0000
        /*0052*/ 	.short	0x0000
        /*0054*/ 	.byte	0x00, 0xf0, 0x21, 0x00


	//----- nvinfo : EIATTR_SPARSE_MMA_MASK
	.align		4
.L_131:
        /*0058*/ 	.byte	0x03, 0x50
        /*005a*/ 	.short	0x0000


	//----- nvinfo : EIATTR_MAXREG_COUNT
	.align		4
        /*005c*/ 	.byte	0x03, 0x1b
        /*005e*/ 	.short	0x0080


	//----- nvinfo : EIATTR_NUM_BARRIERS
	.align		4
        /*0060*/ 	.byte	0x02, 0x4c
        /*0062*/ 	.byte	0x01
	.zero		1


	//----- nvinfo : EIATTR_MERCURY_ISA_VERSION
	.align		4
        /*0064*/ 	.byte	0x03, 0x5f
        /*0066*/ 	.short	0x0101


	//----- nvinfo : EIATTR_COOP_GROUP_MASK_REGIDS
	.align		4
        /*0068*/ 	.byte	0x04, 0x29
        /*006a*/ 	.short	(.L_133 - .L_132)


	//   ....[0]....
.L_132:
        /*006c*/ 	.word	0xffffffff


	//   ....[1]....
        /*0070*/ 	.word	0xffffffff


	//   ....[2]....
        /*0074*/ 	.word	0xffffffff


	//   ....[3]....
        /*0078*/ 	.word	0xffffffff


	//   ....[4]....
        /*007c*/ 	.word	0xffffffff


	//   ....[5]....
        /*0080*/ 	.word	0xffffffff


	//   ....[6]....
        /*0084*/ 	.word	0xffffffff


	//   ....[7]....
        /*0088*/ 	.word	0xffffffff


	//   ....[8]....
        /*008c*/ 	.word	0xffffffff


	//   ....[9]....
        /*0090*/ 	.word	0x05000007


	//   ....[10]....
        /*0094*/ 	.word	0x05000007


	//   ....[11]....
        /*0098*/ 	.word	0x05000007


	//   ....[12]....
        /*009c*/ 	.word	0x05000007


	//----- nvinfo : EIATTR_COOP_GROUP_INSTR_OFFSETS
	.align		4
.L_133:
        /*00a0*/ 	.byte	0x04, 0x28
        /*00a2*/ 	.short	(.L_135 - .L_134)


	//   ....[0]....
.L_134:
        /*00a4*/ 	.word	0x00000360


	//   ....[1]....
        /*00a8*/ 	.word	0x000003a0


	//   ....[2]....
        /*00ac*/ 	.word	0x000003d0


	//   ....[3]....
        /*00b0*/ 	.word	0x00000400


	//   ....[4]....
        /*00b4*/ 	.word	0x00000430


	//   ....[5]....
        /*00b8*/ 	.word	0x00000530


	//   ....[6]....
        /*00bc*/ 	.word	0x00000550


	//   ....[7]....
        /*00c0*/ 	.word	0x00000570


	//   ....[8]....
        /*00c4*/ 	.word	0x00000590


	//   ....[9]....
        /*00c8*/ 	.word	0x00000680


	//   ....[10]....
        /*00cc*/ 	.word	0x000006f0


	//   ....[11]....
        /*00d0*/ 	.word	0x00000760


	//   ....[12]....
        /*00d4*/ 	.word	0x000007d0


	//----- nvinfo : EIATTR_EXIT_INSTR_OFFSETS
	.align		4
.L_135:
        /*00d8*/ 	.byte	0x04, 0x1c
        /*00da*/ 	.short	(.L_137 - .L_136)


	//   ....[0]....
.L_136:
        /*00dc*/ 	.word	0x00000090


	//   ....[1]....
        /*00e0*/ 	.word	0x000005f0


	//   ....[2]....
        /*00e4*/ 	.word	0x00000630


	//----- nvinfo : EIATTR_MAX_THREADS
	.align		4
.L_137:
        /*00e8*/ 	.byte	0x04, 0x05
        /*00ea*/ 	.short	(.L_139 - .L_138)
.L_138:
        /*00ec*/ 	.word	0x00000200
        /*00f0*/ 	.word	0x00000001
        /*00f4*/ 	.word	0x00000001


	//----- nvinfo : EIATTR_CRS_STACK_SIZE
	.align		4
.L_139:
        /*00f8*/ 	.byte	0x04, 0x1e
        /*00fa*/ 	.short	(.L_141 - .L_140)
.L_140:
        /*00fc*/ 	.word	0x00000000


	//----- nvinfo : EIATTR_CBANK_PARAM_SIZE
	.align		4
.L_141:
        /*0100*/ 	.byte	0x03, 0x19
        /*0102*/ 	.short	0x0028


	//----- nvinfo : EIATTR_PARAM_CBANK
	.align		4
        /*0104*/ 	.byte	0x04, 0x0a
        /*0106*/ 	.short	(.L_143 - .L_142)
	.align		4
.L_142:
        /*0108*/ 	.word	index@(.nv.constant0._ZN18transformer_engine51_GLOBAL__N__5afa7e58_18_current_scaling_cu_6a676ec611amax_kernelILi16ELb1E13__nv_bfloat16EEvPKT1_PfmmPKf)
        /*010c*/ 	.short	0x0210
        /*010e*/ 	.short	0x0028


	//----- nvinfo : EIATTR_SW_WAR
	.align		4
.L_143:
        /*0110*/ 	.byte	0x04, 0x36
        /*0112*/ 	.short	(.L_145 - .L_144)
.L_144:
        /*0114*/ 	.word	0x00000008
.L_145:


//--------------------- .nv.info._ZN18transformer_engine51_GLOBAL__N__5afa7e58_18_current_scaling_cu_6a676ec611amax_kernelILi1ELb1E6__halfEEvPKT1_PfmmPKf --------------------------
	.section	.nv.info._ZN18transformer_engine51_GLOBAL__N__5afa7e58_18_current_scaling_cu_6a676ec611amax_kernelILi1ELb1E6__halfEEvPKT1_PfmmPKf,"",@"SHT_CUDA_INFO"
	.sectionflags	@""
	.align	4


	//----- nvinfo : EIATTR_CUDA_API_VERSION
	.align		4
        /*0000*/ 	.byte	0x04, 0x37
        /*0002*/ 	.short	(.L_147 - .L_146)
.L_146:
        /*0004*/ 	.word	0x00000082


	//----- nvinfo : EIATTR_KPARAM_INFO
	.align		4
.L_147:
        /*0008*/ 	.byte	0x04, 0x17
        /*000a*/ 	.short	(.L_149 - .L_148)
.L_148:
        /*000c*/ 	.word	0x00000000
        /*0010*/ 	.short	0x0004
        /*0012*/ 	.short	0x0020
        /*0014*/ 	.byte	0x00, 0xf0, 0x21, 0x00


	//----- nvinfo : EIATTR_KPARAM_INFO
	.align		4
.L_149:
        /*0018*/ 	.byte	0x04, 0x17
        /*001a*/ 	.short	(.L_151 - .L_150)
.L_150:
        /*001c*/ 	.word	0x00000000
        /*0020*/ 	.short	0x0003
        /*0022*/ 	.short	0x0018
        /*0024*/ 	.byte	0x00, 0xf0, 0x21, 0x00


	//----- nvinfo : EIATTR_KPARAM_INFO
	.align		4
.L_151:
        /*0028*/ 	.byte	0x04, 0x17
        /*002a*/ 	.short	(.L_153 - .L_152)
.L_152:
        /*002c*/ 	.word	0x00000000
        /*0030*/ 	.short	0x0002
        /*0032*/ 	.short	0x0010
        /*0034*/ 	.byte	0x00, 0xf0, 0x21, 0x00


	//----- nvinfo : EIATTR_KPARAM_INFO
	.align		4
.L_153:
        /*0038*/ 	.byte	0x04, 0x17
        /*003a*/ 	.short	(.L_155 - .L_154)
.L_154:
        /*003c*/ 	.word	0x00000000
        /*0040*/ 	.short	0x0001
        /*0042*/ 	.short	0x0008
        /*0044*/ 	.byte	0x00, 0xf0, 0x21, 0x00


	//----- nvinfo : EIATTR_KPARAM_INFO
	.align		4
.L_155:
        /*0048*/ 	.byte	0x04, 0x17
        /*004a*/ 	.short	(.L_157 - .L_156)
.L_156:
        /*004c*/ 	.word	0x00000000
        /*0050*/ 	.short	0x0000
        /*0052*/ 	.short	0x0000
        /*0054*/ 	.byte	0x00, 0xf0, 0x21, 0x00


	//----- nvinfo : EIATTR_SPARSE_MMA_MASK
	.align		4
.L_157:
        /*0058*/ 	.byte	0x03, 0x50
        /*005a*/ 	.short	0x0000


	//----- nvinfo : EIATTR_MAXREG_COUNT
	.align		4
        /*005c*/ 	.byte	0x03, 0x1b
        /*005e*/ 	.short	0x0080


	//----- nvinfo : EIATTR_NUM_BARRIERS
	.align		4
        /*0060*/ 	.byte	0x02, 0x4c
        /*0062*/ 	.byte	0x01
	.zero		1


	//----- nvinfo : EIATTR_MERCURY_ISA_VERSION
	.align		4
        /*0064*/ 	.byte	0x03, 0x5f
        /*0066*/ 	.short	0x0101


	//----- nvinfo : EIATTR_COOP_GROUP_MASK_REGIDS
	.align		4
        /*0068*/ 	.byte	0x04, 0x29
        /*006a*/ 	.short	(.L_159 - .L_158)


	//   ....[0]....
.L_158:
        /*006c*/ 	.word	0xffffffff


	//   ....[1]....
        /*0070*/ 	.word	0xffffffff


	//   ....[2]....
        /*0074*/ 	.word	0xffffffff


	//   ....[3]....
        /*0078*/ 	.word	0xffffffff


	//   ....[4]....
        /*007c*/ 	.word	0xffffffff


	//   ....[5]....
        /*0080*/ 	.word	0xffffffff


	//   ....[6]....
        /*0084*/ 	.word	0xffffffff


	//   ....[7]....
        /*0088*/ 	.word	0xffffffff


	//   ....[8]....
        /*008c*/ 	.word	0xffffffff


	//   ....[9]....
        /*0090*/ 	.word	0x05000007


	//   ....[10]....
        /*0094*/ 	.word	0x05000007


	//   ....[11]....
        /*0098*/ 	.word	0x05000007


	//   ....[12]....
        /*009c*/ 	.word	0x05000007


	//----- nvinfo : EIATTR_COOP_GROUP_INSTR_OFFSETS
	.align		4
.L_159:
        /*00a0*/ 	.byte	0x04, 0x28
        /*00a2*/ 	.short	(.L_161 - .L_160)


	//   ....[0]....
.L_160:
        /*00a4*/ 	.word	0x00000260


	//   ....[1]....
        /*00a8*/ 	.word	0x000002b0


	//   ....[2]....
        /*00ac*/ 	.word	0x000002f0


	//   ....[3]....
        /*00b0*/ 	.word	0x00000340


	//   ....[4]....
        /*00b4*/ 	.word	0x00000360


	//   ....[5]....
        /*00b8*/ 	.word	0x00000450


	//   ....[6]....
        /*00bc*/ 	.word	0x00000470


	//   ....[7]....
        /*00c0*/ 	.word	0x00000490


	//   ....[8]....
        /*00c4*/ 	.word	0x000004b0


	//   ....[9]....
        /*00c8*/ 	.word	0x00000590


	//   ....[10]....
        /*00cc*/ 	.word	0x00000600


	//   ....[11]....
        /*00d0*/ 	.word	0x00000670


	//   ....[12]....
        /*00d4*/ 	.word	0x000006e0


	//----- nvinfo : EIATTR_EXIT_INSTR_OFFSETS
	.align		4
.L_161:
        /*00d8*/ 	.byte	0x04, 0x1c
        /*00da*/ 	.short	(.L_163 - .L_162)


	//   ....[0]....
.L_162:
        /*00dc*/ 	.word	0x00000090


	//   ....[1]....
        /*00e0*/ 	.word	0x00000500


	//   ....[2]....
        /*00e4*/ 	.word	0x00000540


	//----- nvinfo : EIATTR_MAX_THREADS
	.align		4
.L_163:
        /*00e8*/ 	.byte	0x04, 0x05
        /*00ea*/ 	.short	(.L_165 - .L_164)
.L_164:
        /*00ec*/ 	.word	0x00000200
        /*00f0*/ 	.word	0x00000001
        /*00f4*/ 	.word	0x00000001


	//----- nvinfo : EIATTR_CRS_STACK_SIZE
	.align		4
.L_165:
        /*00f8*/ 	.byte	0x04, 0x1e
        /*00fa*/ 	.short	(.L_167 - .L_166)
.L_166:
        /*00fc*/ 	.word	0x00000000


	//----- nvinfo : EIATTR_CBANK_PARAM_SIZE
	.align		4
.L_167:
        /*0100*/ 	.byte	0x03, 0x19
        /*0102*/ 	.short	0x0028


	//----- nvinfo : EIATTR_PARAM_CBANK
	.align		4
        /*0104*/ 	.byte	0x04, 0x0a
        /*0106*/ 	.short	(.L_169 - .L_168)
	.align		4
.L_168:
        /*0108*/ 	.word	index@(.nv.constant0._ZN18transformer_engine51_GLOBAL__N__5afa7e58_18_current_scaling_cu_6a676ec611amax_kernelILi1ELb1E6__halfEEvPKT1_PfmmPKf)
        /*010c*/ 	.short	0x0210
        /*010e*/ 	.short	0x0028


	//----- nvinfo : EIATTR_SW_WAR
	.align		4
.L_169:
        /*0110*/ 	.byte	0x04, 0x36
        /*0112*/ 	.short	(.L_171 - .L_170)
.L_170:
        /*0114*/ 	.word	0x00000008
.L_171:


//--------------------- .nv.info._ZN18transformer_engine51_GLOBAL__N__5afa7e58_18_current_scaling_cu_6a676ec611amax_kernelILi16ELb0E6__halfEEvPKT1_PfmmPKf --------------------------
	.section	.nv.info._ZN18transformer_engine51_GLOBAL__N__5afa7e58_18_current_scaling_cu_6a676ec611amax_kernelILi16ELb0E6__halfEEvPKT1_PfmmPKf,"",@"SHT_CUDA_INFO"
	.sectionflags	@""
	.align	4


	//----- nvinfo : EIATTR_CUDA_API_VERSION
	.align		4
        /*0000*/ 	.byte	0x04, 0x37
        /*0002*/ 	.short	(.L_173 - .L_172)
.L_172:
        /*0004*/ 	.word	0x00000082


	//----- nvinfo : EIATTR_KPARAM_INFO
	.align		4
.L_173:
        /*0008*/ 	.byte	0x04, 0x17
        /*000a*/ 	.short	(.L_175 - .L_174)
.L_174:
        /*000c*/ 	.word	0x00000000
        /*0010*/ 	.short	0x0004
        /*0012*/ 	.short	0x0020
        /*0014*/ 	.byte	0x00, 0xf0, 0x21, 0x00


	//----- nvinfo : EIATTR_KPARAM_INFO
	.align		4
.L_175:
        /*0018*/ 	.byte	0x04, 0x17
        /*001a*/ 	.short	(.L_177 - .L_176)
.L_176:
        /*001c*/ 	.word	0x00000000
        /*0020*/ 	.short	0x0003
        /*0022*/ 	.short	0x0018
        /*0024*/ 	.byte	0x00, 0xf0, 0x21, 0x00


	//----- nvinfo : EIATTR_KPARAM_INFO
	.align		4
.L_177:
        /*0028*/ 	.byte	0x04, 0x17
        /*002a*/ 	.short	(.L_179 - .L_178)
.L_178:
        /*002c*/ 	.word	0x00000000
        /*0030*/ 	.short	0x0002
        /*0032*/ 	.short	0x0010
        /*0034*/ 	.byte	0x00, 0xf0, 0x21, 0x00


	//----- nvinfo : EIATTR_KPARAM_INFO
	.align		4
.L_179:
        /*0038*/ 	.byte	0x04, 0x17
        /*003a*/ 	.short	(.L_181 - .L_180)
.L_180:
        /*003c*/ 	.word	0x00000000
        /*0040*/ 	.short	0x0001
        /*0042*/ 	.short	0x0008
        /*0044*/ 	.byte	0x00, 0xf0, 0x21, 0x00


	//----- nvinfo : EIATTR_KPARAM_INFO
	.align		4
.L_181:
        /*0048*/ 	.byte	0x04, 0x17
        /*004a*/ 	.short	(.L_183 - .L_182)
.L_182:
        /*004c*/ 	.word	0x00000000
        /*0050*/ 	.short	0x0000
        /*0052*/ 	.short	0x0000
        /*0054*/ 	.byte	0x00, 0xf0, 0x21, 0x00


	//----- nvinfo : EIATTR_SPARSE_MMA_MASK
	.align		4
.L_183:
        /*0058*/ 	.byte	0x03, 0x50
        /*005a*/ 	.short	0x0000


	//----- nvinfo : EIATTR_MAXREG_COUNT
	.align		4
        /*005c*/ 	.byte	0x03, 0x1b
        /*005e*/ 	.short	0x0080


	//----- nvinfo : EIATTR_NUM_BARRIERS
	.align		4
        /*0060*/ 	.byte	0x02, 0x4c
        /*0062*/ 	.byte	0x01
	.zero		1


	//----- nvinfo : EIATTR_MERCURY_ISA_VERSION
	.align		4
        /*0064*/ 	.byte	0x03, 0x5f
        /*0066*/ 	.short	0x0101


	//----- nvinfo : EIATTR_COOP_GROUP_MASK_REGIDS
	.align		4
        /*0068*/ 	.byte	0x04, 0x29
        /*006a*/ 	.short	(.L_185 - .L_184)


	//   ....[0]....
.L_184:
        /*006c*/ 	.word	0xffffffff


	//   ....[1]....
        /*0070*/ 	.word	0xffffffff


	//   ....[2]....
        /*0074*/ 	.word	0xffffffff


	//   ....[3]....
        /*0078*/ 	.word	0xffffffff


	//   ....[4]....
        /*007c*/ 	.word	0xffffffff


	//   ....[5]....
        /*0080*/ 	.word	0xffffffff


	//   ....[6]....
        /*0084*/ 	.word	0xffffffff


	//   ....[7]....
        /*0088*/ 	.word	0xffffffff


	//   ....[8]....
        /*008c*/ 	.word	0xffffffff


	//   ....[9]....
        /*0090*/ 	.word	0x05000007


	//   ....[10]....
        /*0094*/ 	.word	0x05000007


	//   ....[11]....
        /*0098*/ 	.word	0x05000007


	//   ....[12]....
        /*009c*/ 	.word	0x05000007


	//----- nvinfo : EIATTR_COOP_GROUP_INSTR_OFFSETS
	.align		4
.L_185:
        /*00a0*/ 	.byte	0x04, 0x28
        /*00a2*/ 	.short	(.L_187 - .L_186)


	//   ....[0]....
.L_186:
        /*00a4*/ 	.word	0x00000d40


	//   ....[1]....
        /*00a8*/ 	.word	0x00000d60


	//   ....[2]....
        /*00ac*/ 	.word	0x00000d90


	//   ....[3]....
        /*00b0*/ 	.word	0x00000dd0


	//   ....[4]....
        /*00b4*/ 	.word	0x00000e30


	//   ....[5]....
        /*00b8*/ 	.word	0x00000f50


	//   ....[6]....
        /*00bc*/ 	.word	0x00000f70


	//   ....[7]....
        /*00c0*/ 	.word	0x00000f90


	//   ....[8]....
        /*00c4*/ 	.word	0x00000fb0


	//   ....[9]....
        /*00c8*/ 	.word	0x00001090


	//   ....[10]....
        /*00cc*/ 	.word	0x00001100


	//   ....[11]....
        /*00d0*/ 	.word	0x00001170


	//   ....[12]....
        /*00d4*/ 	.word	0x000011e0


	//----- nvinfo : EIATTR_EXIT_INSTR_OFFSETS
	.align		4
.L_187:
        /*00d8*/ 	.byte	0x04, 0x1c
        /*00da*/ 	.short	(.L_189 - .L_188)


	//   ....[0]....
.L_188:
        /*00dc*/ 	.word	0x00000090


	//   ....[1]....
        /*00e0*/ 	.word	0x00001000


	//   ....[2]....
        /*00e4*/ 	.word	0x00001040


	//----- nvinfo : EIATTR_MAX_THREADS
	.align		4
.L_189:
        /*00e8*/ 	.byte	0x04, 0x05
        /*00ea*/ 	.short	(.L_191 - .L_190)
.L_190:
        /*00ec*/ 	.word	0x00000200
        /*00f0*/ 	.word	0x00000001
        /*00f4*/ 	.word	0x00000001


	//----- nvinfo : EIATTR_CRS_STACK_SIZE
	.align		4
.L_191:
        /*00f8*/ 	.byte	0x04, 0x1e
        /*00fa*/ 	.short	(.L_193 - .L_192)
.L_192:
        /*00fc*/ 	.word	0x00000000


	//----- nvinfo : EIATTR_CBANK_PARAM_SIZE
	.align		4
.L_193:
        /*0100*/ 	.byte	0x03, 0x19
        /*0102*/ 	.short	0x0028


	//----- nvinfo : EIATTR_PARAM_CBANK
	.align		4
        /*0104*/ 	.byte	0x04, 0x0a
        /*0106*/ 	.short	(.L_195 - .L_194)
	.align		4
.L_194:
        /*0108*/ 	.word	index@(.nv.constant0._ZN18transformer_engine51_GLOBAL__N__5afa7e58_18_current_scaling_cu_6a676ec611amax_kernelILi16ELb0E6__halfEEvPKT1_PfmmPKf)
        /*010c*/ 	.short	0x0210
        /*010e*/ 	.short	0x0028


	//----- nvinfo : EIATTR_SW_WAR
	.align		4
.L_195:
        /*0110*/ 	.byte	0x04, 0x36
        /*0112*/ 	.short	(.L_197 - .L_196)
.L_196:
        /*0114*/ 	.word	0x00000008
.L_197:


//--------------------- .nv.info._ZN18transformer_engine51_GLOBAL__N__5afa7e58_18_current_scaling_cu_6a676ec611amax_kernelILi16ELb1E6__halfEEvPKT1_PfmmPKf --------------------------
	.section	.nv.info._ZN18transformer_engine51_GLOBAL__N__5afa7e58_18_current_scaling_cu_6a676ec611amax_kernelILi16ELb1E6__halfEEvPKT1_PfmmPKf,"",@"SHT_CUDA_INFO"
	.sectionflags	@""
	.align	4


	//----- nvinfo : EIATTR_CUDA_API_VERSION
	.align		4
        /*0000*/ 	.byte	0x04, 0x37
        /*0002*/ 	.short	(.L_199 - .L_198)
.L_198:
        /*0004*/ 	.word	0x00000082


	//----- nvinfo : EIATTR_KPARAM_INFO
	.align		4
.L_199:
        /*0008*/ 	.byte	0x04, 0x17
        /*000a*/ 	.short	(.L_201 - .L_200)
.L_200:
        /*000c*/ 	.word	0x00000000
        /*0010*/ 	.short	0x0004
        /*0012*/ 	.short	0x0020
        /*0014*/ 	.byte	0x00, 0xf0, 0x21, 0x00


	//----- nvinfo : EIATTR_KPARAM_INFO
	.align		4
.L_201:
        /*0018*/ 	.byte	0x04, 0x17
        /*001a*/ 	.short	(.L_203 - .L_202)
.L_202:
        /*001c*/ 	.word	0x00000000
        /*0020*/ 	.short	0x0003
        /*0022*/ 	.short	0x0018
        /*0024*/ 	.byte	0x00, 0xf0, 0x21, 0x00


	//----- nvinfo : EIATTR_KPARAM_INFO
	.align		4
.L_203:
        /*0028*/ 	.byte	0x04, 0x17
        /*002a*/ 	.short	(.L_205 - .L_204)
.L_204:
        /*002c*/ 	.word	0x00000000
        /*0030*/ 	.short	0x0002
        /*0032*/ 	.short	0x0010
        /*0034*/ 	.byte	0x00, 0xf0, 0x21, 0x00


	//----- nvinfo : EIATTR_KPARAM_INFO
	.align		4
.L_205:
        /*0038*/ 	.byte	0x04, 0x17
        /*003a*/ 	.short	(.L_207 - .L_206)
.L_206:
        /*003c*/ 	.word	0x00000000
        /*0040*/ 	.short	0x0001
        /*0042*/ 	.short	0x0008
        /*0044*/ 	.byte	0x00, 0xf0, 0x21, 0x00


	//----- nvinfo : EIATTR_KPARAM_INFO
	.align		4
.L_207:
        /*0048*/ 	.byte	0x04, 0x17
        /*004a*/ 	.short	(.L_209 - .L_208)
.L_208:
        /*004c*/ 	.word	0x00000000
        /*0050*/ 	.short	0x0000
        /*0052*/ 	.short	0x0000
        /*0054*/ 	.byte	0x00, 0xf0, 0x21, 0x00


	//----- nvinfo : EIATTR_SPARSE_MMA_MASK
	.align		4
.L_209:
        /*0058*/ 	.byte	0x03, 0x50
        /*005a*/ 	.short	0x0000


	//----- nvinfo : EIATTR_MAXREG_COUNT
	.align		4
        /*005c*/ 	.byte	0x03, 0x1b
        /*005e*/ 	.short	0x0080


	//----- nvinfo : EIATTR_NUM_BARRIERS
	.align		4
        /*0060*/ 	.byte	0x02, 0x4c
        /*0062*/ 	.byte	0x01
	.zero		1


	//----- nvinfo : EIATTR_MERCURY_ISA_VERSION
	.align		4
        /*0064*/ 	.byte	0x03, 0x5f
        /*0066*/ 	.short	0x0101


	//----- nvinfo : EIATTR_COOP_GROUP_MASK_REGIDS
	.align		4
        /*0068*/ 	.byte	0x04, 0x29
        /*006a*/ 	.short	(.L_211 - .L_210)


	//   ....[0]....
.L_210:
        /*006c*/ 	.word	0xffffffff


	//   ....[1]....
        /*0070*/ 	.word	0xffffffff


	//   ....[2]....
        /*0074*/ 	.word	0xffffffff


	//   ....[3]....
        /*0078*/ 	.word	0xffffffff


	//   ....[4]....
        /*007c*/ 	.word	0xffffffff


	//   ....[5]....
        /*0080*/ 	.word	0xffffffff


	//   ....[6]....
        /*0084*/ 	.word	0xffffffff


	//   ....[7]....
        /*0088*/ 	.word	0xffffffff


	//   ....[8]....
        /*008c*/ 	.word	0xffffffff


	//   ....[9]....
        /*0090*/ 	.word	0x05000007


	//   ....[10]....
        /*0094*/ 	.word	0x05000007


	//   ....[11]....
        /*0098*/ 	.word	0x05000007


	//   ....[12]....
        /*009c*/ 	.word	0x05000007


	//----- nvinfo : EIATTR_COOP_GROUP_INSTR_OFFSETS
	.align		4
.L_211:
        /*00a0*/ 	.byte	0x04, 0x28
        /*00a2*/ 	.short	(.L_213 - .L_212)


	//   ....[0]....
.L_212:
        /*00a4*/ 	.word	0x000002e0


	//   ....[1]....
        /*00a8*/ 	.word	0x00000320


	//   ....[2]....
        /*00ac*/ 	.word	0x00000350


	//   ....[3]....
        /*00b0*/ 	.word	0x00000380


	//   ....[4]....
        /*00b4*/ 	.word	0x000003b0


	//   ....[5]....
        /*00b8*/ 	.word	0x000004b0


	//   ....[6]....
        /*00bc*/ 	.word	0x000004d0


	//   ....[7]....
        /*00c0*/ 	.word	0x000004f0


	//   ....[8]....
        /*00c4*/ 	.word	0x00000510


	//   ....[9]....
        /*00c8*/ 	.word	0x000005f0


	//   ....[10]....
        /*00cc*/ 	.word	0x00000660


	//   ....[11]....
        /*00d0*/ 	.word	0x000006d0


	//   ....[12]....
        /*00d4*/ 	.word	0x00000740


	//----- nvinfo : EIATTR_EXIT_INSTR_OFFSETS
	.align		4
.L_213:
        /*00d8*/ 	.byte	0x04, 0x1c
        /*00da*/ 	.short	(.L_215 - .L_214)


	//   ....[0]....
.L_214:
        /*00dc*/ 	.word	0x00000090


	//   ....[1]....
        /*00e0*/ 	.word	0x00000560


	//   ....[2]....
        /*00e4*/ 	.word	0x000005a0


	//----- nvinfo : EIATTR_MAX_THREADS
	.align		4
.L_215:
        /*00e8*/ 	.byte	0x04, 0x05
        /*00ea*/ 	.short	(.L_217 - .L_216)
.L_216:
        /*00ec*/ 	.word	0x00000200
        /*00f0*/ 	.word	0x00000001
        /*00f4*/ 	.word	0x00000001


	//----- nvinfo : EIATTR_CRS_STACK_SIZE
	.align		4
.L_217:
        /*00f8*/ 	.byte	0x04, 0x1e
        /*00fa*/ 	.short	(.L_219 - .L_218)
.L_218:
        /*00fc*/ 	.word	0x00000000


	//----- nvinfo : EIATTR_CBANK_PARAM_SIZE
	.align		4
.L_219:
        /*0100*/ 	.byte	0x03, 0x19
        /*0102*/ 	.short	0x0028


	//----- nvinfo : EIATTR_PARAM_CBANK
	.align		4
        /*0104*/ 	.byte	0x04, 0x0a
        /*0106*/ 	.short	(.L_221 - .L_220)
	.align		4
.L_220:
        /*0108*/ 	.word	index@(.nv.constant0._ZN18transformer_engine51_GLOBAL__N__5afa7e58_18_current_scaling_cu_6a676ec611amax_kernelILi16ELb1E6__halfEEvPKT1_PfmmPKf)
        /*010c*/ 	.short	0x0210
        /*010e*/ 	.short	0x0028


	//----- nvinfo : EIATTR_SW_WAR
	.align		4
.L_221:
        /*0110*/ 	.byte	0x04, 0x36
        /*0112*/ 	.short	(.L_223 - .L_222)
.L_222:
        /*0114*/ 	.word	0x00000008
.L_223:


//--------------------- .nv.info._ZN18transformer_engine51_GLOBAL__N__5afa7e58_18_current_scaling_cu_6a676ec611amax_kernelILi1ELb1EfEEvPKT1_PfmmPKf --------------------------
	.section	.nv.info._ZN18transformer_engine51_GLOBAL__N__5afa7e58_18_current_scaling_cu_6a676ec611amax_kernelILi1ELb1EfEEvPKT1_PfmmPKf,"",@"SHT_CUDA_INFO"
	.sectionflags	@""
	.align	4


	//----- nvinfo : EIATTR_CUDA_API_VERSION
	.align		4
        /*0000*/ 	.byte	0x04, 0x37
        /*0002*/ 	.short	(.L_225 - .L_224)
.L_224:
        /*0004*/ 	.word	0x00000082


	//----- nvinfo : EIATTR_KPARAM_INFO
	.align		4
.L_225:
        /*0008*/ 	.byte	0x04, 0x17
        /*000a*/ 	.short	(.L_227 - .L_226)
.L_226:
        /*000c*/ 	.word	0x00000000
        /*0010*/ 	.short	0x0004
        /*0012*/ 	.short	0x0020
        /*0014*/ 	.byte	0x00, 0xf0, 0x21, 0x00


	//----- nvinfo : EIATTR_KPARAM_INFO
	.align		4
.L_227:
        /*0018*/ 	.byte	0x04, 0x17
        /*001a*/ 	.short	(.L_229 - .L_228)
.L_228:
        /*001c*/ 	.word	0x00000000
        /*0020*/ 	.short	0x0003
        /*0022*/ 	.short	0x0018
        /*0024*/ 	.byte	0x00, 0xf0, 0x21, 0x00


	//----- nvinfo : EIATTR_KPARAM_INFO
	.align		4
.L_229:
        /*0028*/ 	.byte	0x04, 0x17
        /*002a*/ 	.short	(.L_231 - .L_230)
.L_230:
        /*002c*/ 	.word	0x00000000
        /*0030*/ 	.short	0x0002
        /*0032*/ 	.short	0x0010
        /*0034*/ 	.byte	0x00, 0xf0, 0x21, 0x00


	//----- nvinfo : EIATTR_KPARAM_INFO
	.align		4
.L_231:
        /*0038*/ 	.byte	0x04, 0x17
        /*003a*/ 	.short	(.L_233 - .L_232)
.L_232:
        /*003c*/ 	.word	0x00000000
        /*0040*/ 	.short	0x0001
        /*0042*/ 	.short	0x0008
        /*0044*/ 	.byte	0x00, 0xf0, 0x21, 0x00


	//----- nvinfo : EIATTR_KPARAM_INFO
	.align		4
.L_233:
        /*0048*/ 	.byte	0x04, 0x17
        /*004a*/ 	.short	(.L_235 - .L_234)
.L_234:
        /*004c*/ 	.word	0x00000000
        /*0050*/ 	.short	0x0000
        /*0052*/ 	.short	0x0000
        /*0054*/ 	.byte	0x00, 0xf0, 0x21, 0x00


	//----- nvinfo : EIATTR_SPARSE_MMA_MASK
	.align		4
.L_235:
        /*0058*/ 	.byte	0x03, 0x50
        /*005a*/ 	.short	0x0000


	//----- nvinfo : EIATTR_MAXREG_COUNT
	.align		4
        /*005c*/ 	.byte	0x03, 0x1b
        /*005e*/ 	.short	0x0080


	//----- nvinfo : EIATTR_NUM_BARRIERS
	.align		4
        /*0060*/ 	.byte	0x02, 0x4c
        /*0062*/ 	.byte	0x01
	.zero		1


	//----- nvinfo : EIATTR_MERCURY_ISA_VERSION
	.align		4
        /*0064*/ 	.byte	0x03, 0x5f
        /*0066*/ 	.short	0x0101


	//----- nvinfo : EIATTR_COOP_GROUP_MASK_REGIDS
	.align		4
        /*0068*/ 	.byte	0x04, 0x29
        /*006a*/ 	.short	(.L_237 - .L_236)


	//   ....[0]....
.L_236:
        /*006c*/ 	.word	0xffffffff


	//   ....[1]....
        /*0070*/ 	.word	0xffffffff


	//   ....[2]....
        /*0074*/ 	.word	0xffffffff


	//   ....[3]....
        /*0078*/ 	.word	0xffffffff


	//   ....[4]....
        /*007c*/ 	.word	0xffffffff


	//   ....[5]....
        /*0080*/ 	.word	0xffffffff


	//   ....[6]....
        /*0084*/ 	.word	0xffffffff


	//   ....[7]....
        /*0088*/ 	.word	0xffffffff


	//   ....[8]....
        /*008c*/ 	.word	0xffffffff


	//   ....[9]....
        /*0090*/ 	.word	0x05000007


	//   ....[10]....
        /*0094*/ 	.word	0x05000007


	//   ....[11]....
        /*0098*/ 	.word	0x05000007


	//   ....[12]....
        /*009c*/ 	.word	0x05000007


	//----- nvinfo : EIATTR_COOP_GROUP_INSTR_OFFSETS
	.align		4
.L_237:
        /*00a0*/ 	.byte	0x04, 0x28
        /*00a2*/ 	.short	(.L_239 - .L_238)


	//   ....[0]....
.L_238:
        /*00a4*/ 	.word	0x00000240


	//   ....[1]....
        /*00a8*/ 	.word	0x000002b0


	//   ....[2]....
        /*00ac*/ 	.word	0x000002f0


	//   ....[3]....
        /*00b0*/ 	.word	0x00000330


	//   ....[4]....
        /*00b4*/ 	.word	0x00000360


	//   ....[5]....
        /*00b8*/ 	.word	0x00000450


	//   ....[6]....
        /*00bc*/ 	.word	0x00000470


	//   ....[7]....
        /*00c0*/ 	.word	0x00000490


	//   ....[8]....
        /*00c4*/ 	.word	0x000004b0


	//   ....[9]....
        /*00c8*/ 	.word	0x00000570


	//   ....[10]....
        /*00cc*/ 	.word	0x000005e0


	//   ....[11]....
        /*00d0*/ 	.word	0x00000650


	//   ....[12]....
        /*00d4*/ 	.word	0x000006c0


	//----- nvinfo : EIATTR_EXIT_INSTR_OFFSETS
	.align		4
.L_239:
        /*00d8*/ 	.byte	0x04, 0x1c
        /*00da*/ 	.short	(.L_241 - .L_240)


	//   ....[0]....
.L_240:
        /*00dc*/ 	.word	0x00000090


	//   ....[1]....
        /*00e0*/ 	.word	0x000004f0


	//   ....[2]....
        /*00e4*/ 	.word	0x00000520


	//----- nvinfo : EIATTR_MAX_THREADS
	.align		4
.L_241:
        /*00e8*/ 	.byte	0x04, 0x05
        /*00ea*/ 	.short	(.L_243 - .L_242)
.L_242:
        /*00ec*/ 	.word	0x00000200
        /*00f0*/ 	.word	0x00000001
        /*00f4*/ 	.word	0x00000001


	//----- nvinfo : EIATTR_CRS_STACK_SIZE
	.align		4
.L_243:
        /*00f8*/ 	.byte	0x04, 0x1e
        /*00fa*/ 	.short	(.L_245 - .L_244)
.L_244:
        /*00fc*/ 	.word	0x00000000


	//----- nvinfo : EIATTR_CBANK_PARAM_SIZE
	.align		4
.L_245:
        /*0100*/ 	.byte	0x03, 0x19
        /*0102*/ 	.short	0x0028


	//----- nvinfo : EIATTR_PARAM_CBANK
	.align		4
        /*0104*/ 	.byte	0x04, 0x0a
        /*0106*/ 	.short	(.L_247 - .L_246)
	.align		4
.L_246:
        /*0108*/ 	.word	index@(.nv.constant0._ZN18transformer_engine51_GLOBAL__N__5afa7e58_18_current_scaling_cu_6a676ec611amax_kernelILi1ELb1EfEEvPKT1_PfmmPKf)
        /*010c*/ 	.short	0x0210
        /*010e*/ 	.short	0x0028


	//----- nvinfo : EIATTR_SW_WAR
	.align		4
.L_247:
        /*0110*/ 	.byte	0x04, 0x36
        /*0112*/ 	.short	(.L_249 - .L_248)
.L_248:
        /*0114*/ 	.word	0x00000008
.L_249:


//--------------------- .nv.info._ZN18transformer_engine51_GLOBAL__N__5afa7e58_18_current_scaling_cu_6a676ec611amax_kernelILi8ELb0EfEEvPKT1_PfmmPKf --------------------------
	.section	.nv.info._ZN18transformer_engine51_GLOBAL__N__5afa7e58_18_current_scaling_cu_6a676ec611amax_kernelILi8ELb0EfEEvPKT1_PfmmPKf,"",@"SHT_CUDA_INFO"
	.sectionflags	@""
	.align	4


	//----- nvinfo : EIATTR_CUDA_API_VERSION
	.align		4
        /*0000*/ 	.byte	0x04, 0x37
        /*0002*/ 	.short	(.L_251 - .L_250)
.L_250:
        /*0004*/ 	.word	0x00000082


	//----- nvinfo : EIATTR_KPARAM_INFO
	.align		4
.L_251:
        /*0008*/ 	.byte	0x04, 0x17
        /*000a*/ 	.short	(.L_253 - .L_252)
.L_252:
        /*000c*/ 	.word	0x00000000
        /*0010*/ 	.short	0x0004
        /*0012*/ 	.short	0x0020
        /*0014*/ 	.byte	0x00, 0xf0, 0x21, 0x00


	//----- nvinfo : EIATTR_KPARAM_INFO
	.align		4
.L_253:
        /*0018*/ 	.byte	0x04, 0x17
        /*001a*/ 	.short	(.L_255 - .L_254)
.L_254:
        /*001c*/ 	.word	0x00000000
        /*0020*/ 	.short	0x0003
        /*0022*/ 	.short	0x0018
        /*0024*/ 	.byte	0x00, 0xf0, 0x21, 0x00


	//----- nvinfo : EIATTR_KPARAM_INFO
	.align		4
.L_255:
        /*0028*/ 	.byte	0x04, 0x17
        /*002a*/ 	.short	(.L_257 - .L_256)
.L_256:
        /*002c*/ 	.word	0x00000000
        /*0030*/ 	.short	0x0002
        /*0032*/ 	.short	0x0010
        /*0034*/ 	.byte	0x00, 0xf0, 0x21, 0x00


	//----- nvinfo : EIATTR_KPARAM_INFO
	.align		4
.L_257:
        /*0038*/ 	.byte	0x04, 0x17
        /*003a*/ 	.short	(.L_259 - .L_258)
.L_258:
        /*003c*/ 	.word	0x00000000
        /*0040*/ 	.short	0x0001
        /*0042*/ 	.short	0x0008
        /*0044*/ 	.byte	0x00, 0xf0, 0x21, 0x00


	//----- nvinfo : EIATTR_KPARAM_INFO
	.align		4
.L_259:
        /*0048*/ 	.byte	0x04, 0x17
        /*004a*/ 	.short	(.L_261 - .L_260)
.L_260:
        /*004c*/ 	.word	0x00000000
        /*0050*/ 	.short	0x0000
        /*0052*/ 	.short	0x0000
        /*0054*/ 	.byte	0x00, 0xf0, 0x21, 0x00


	//----- nvinfo : EIATTR_SPARSE_MMA_MASK
	.align		4
.L_261:
        /*0058*/ 	.byte	0x03, 0x50
        /*005a*/ 	.short	0x0000


	//----- nvinfo : EIATTR_MAXREG_COUNT
	.align		4
        /*005c*/ 	.byte	0x03, 0x1b
        /*005e*/ 	.short	0x0080


	//----- nvinfo : EIATTR_NUM_BARRIERS
	.align		4
        /*0060*/ 	.byte	0x02, 0x4c
        /*0062*/ 	.byte	0x01
	.zero		1


	//----- nvinfo : EIATTR_MERCURY_ISA_VERSION
	.align		4
        /*0064*/ 	.byte	0x03, 0x5f
        /*0066*/ 	.short	0x0101


	//----- nvinfo : EIATTR_COOP_GROUP_MASK_REGIDS
	.align		4
        /*0068*/ 	.byte	0x04, 0x29
        /*006a*/ 	.short	(.L_263 - .L_262)


	//   ....[0]....
.L_262:
        /*006c*/ 	.word	0xffffffff


	//   ....[1]....
        /*0070*/ 	.word	0xffffffff


	//   ....[2]....
        /*0074*/ 	.word	0xffffffff


	//   ....[3]....
        /*0078*/ 	.word	0xffffffff


	//   ....[4]....
        /*007c*/ 	.word	0xffffffff


	//   ....[5]....
        /*0080*/ 	.word	0xffffffff


	//   ....[6]....
        /*0084*/ 	.word	0xffffffff


	//   ....[7]....
        /*0088*/ 	.word	0xffffffff


	//   ....[8]....
        /*008c*/ 	.word	0xffffffff


	//   ....[9]....
        /*0090*/ 	.word	0x05000007


	//   ....[10]....
        /*0094*/ 	.word	0x05000007


	//   ....[11]....
        /*0098*/ 	.word	0x05000007


	//   ....[12]....
        /*009c*/ 	.word	0x05000007


	//----- nvinfo : EIATTR_COOP_GROUP_INSTR_OFFSETS
	.align		4
.L_263:
        /*00a0*/ 	.byte	0x04, 0x28
        /*00a2*/ 	.short	(.L_265 - .L_264)


	//   ....[0]....
.L_264:
        /*00a4*/ 	.word	0x000007f0


	//   ....[1]....
        /*00a8*/ 	.word	0x00000860


	//   ....[2]....
        /*00ac*/ 	.word	0x000008c0


	//   ....[3]....
        /*00b0*/ 	.word	0x000008f0


	//   ....[4]....
        /*00b4*/ 	.word	0x00000910


	//   ....[5]....
        /*00b8*/ 	.word	0x00000a00


	//   ....[6]....
        /*00bc*/ 	.word	0x00000a20


	//   ....[7]....
        /*00c0*/ 	.word	0x00000a40


	//   ....[8]....
        /*00c4*/ 	.word	0x00000a60


	//   ....[9]....
        /*00c8*/ 	.word	0x00000b20


	//   ....[10]....
        /*00cc*/ 	.word	0x00000b90


	//   ....[11]....
        /*00d0*/ 	.word	0x00000c00


	//   ....[12]....
        /*00d4*/ 	.word	0x00000c70


	//----- nvinfo : EIATTR_EXIT_INSTR_OFFSETS
	.align		4
.L_265:
        /*00d8*/ 	.byte	0x04, 0x1c
        /*00da*/ 	.short	(.L_267 - .L_266)


	//   ....[0]....
.L_266:
        /*00dc*/ 	.word	0x00000090


	//   ....[1]....
        /*00e0*/ 	.word	0x00000aa0


	//   ....[2]....
        /*00e4*/ 	.word	0x00000ad0


	//----- nvinfo : EIATTR_MAX_THREADS
	.align		4
.L_267:
        /*00e8*/ 	.byte	0x04, 0x05
        /*00ea*/ 	.short	(.L_269 - .L_268)
.L_268:
        /*00ec*/ 	.word	0x00000200
        /*00f0*/ 	.word	0x00000001
        /*00f4*/ 	.word	0x00000001


	//----- nvinfo : EIATTR_CRS_STACK_SIZE
	.align		4
.L_269:
        /*00f8*/ 	.byte	0x04, 0x1e
        /*00fa*/ 	.short	(.L_271 - .L_270)
.L_270:
        /*00fc*/ 	.word	0x00000000


	//----- nvinfo : EIATTR_CBANK_PARAM_SIZE
	.align		4
.L_271:
        /*0100*/ 	.byte	0x03, 0x19
        /*0102*/ 	.short	0x0028


	//----- nvinfo : EIATTR_PARAM_CBANK
	.align		4
        /*0104*/ 	.byte	0x04, 0x0a
        /*0106*/ 	.short	(.L_273 - .L_272)
	.align		4
.L_272:
        /*0108*/ 	.word	index@(.nv.constant0._ZN18transformer_engine51_GLOBAL__N__5afa7e58_18_current_scaling_cu_6a676ec611amax_kernelILi8ELb0EfEEvPKT1_PfmmPKf)
        /*010c*/ 	.short	0x0210
        /*010e*/ 	.short	0x0028


	//----- nvinfo : EIATTR_SW_WAR
	.align		4
.L_273:
        /*0110*/ 	.byte	0x04, 0x36
        /*0112*/ 	.short	(.L_275 - .L_274)
.L_274:
        /*0114*/ 	.word	0x00000008
.L_275:


//--------------------- .nv.info._ZN18transformer_engine51_GLOBAL__N__5afa7e58_18_current_scaling_cu_6a676ec611amax_kernelILi8ELb1EfEEvPKT1_PfmmPKf --------------------------
	.section	.nv.info._ZN18transformer_engine51_GLOBAL__N__5afa7e58_18_current_scaling_cu_6a676ec611amax_kernelILi8ELb1EfEEvPKT1_PfmmPKf,"",@"SHT_CUDA_INFO"
	.sectionflags	@""
	.align	4


	//----- nvinfo : EIATTR_CUDA_API_VERSION
	.align		4
        /*0000*/ 	.byte	0x04, 0x37
        /*0002*/ 	.short	(.L_277 - .L_276)
.L_276:
        /*0004*/ 	.word	0x00000082


	//----- nvinfo : EIATTR_KPARAM_INFO
	.align		4
.L_277:
        /*0008*/ 	.byte	0x04, 0x17
        /*000a*/ 	.short	(.L_279 - .L_278)
.L_278:
        /*000c*/ 	.word	0x00000000
        /*0010*/ 	.short	0x0004
        /*0012*/ 	.short	0x0020
        /*0014*/ 	.byte	0x00, 0xf0, 0x21, 0x00


	//----- nvinfo : EIATTR_KPARAM_INFO
	.align		4
.L_279:
        /*0018*/ 	.byte	0x04, 0x17
        /*001a*/ 	.short	(.L_281 - .L_280)
.L_280:
        /*001c*/ 	.word	0x00000000
        /*0020*/ 	.short	0x0003
        /*0022*/ 	.short	0x0018
        /*0024*/ 	.byte	0x00, 0xf0, 0x21, 0x00


	//----- nvinfo : EIATTR_KPARAM_INFO
	.align		4
.L_281:
        /*0028*/ 	.byte	0x04, 0x17
        /*002a*/ 	.short	(.L_283 - .L_282)
.L_282:
        /*002c*/ 	.word	0x00000000
        /*0030*/ 	.short	0x0002
        /*0032*/ 	.short	0x0010
        /*0034*/ 	.byte	0x00, 0xf0, 0x21, 0x00


	//----- nvinfo : EIATTR_KPARAM_INFO
	.align		4
.L_283:
        /*0038*/ 	.byte	0x04, 0x17
        /*003a*/ 	.short	(.L_285 - .L_284)
.L_284:
        /*003c*/ 	.word	0x00000000
        /*0040*/ 	.short	0x0001
        /*0042*/ 	.short	0x0008
        /*0044*/ 	.byte	0x00, 0xf0, 0x21, 0x00


	//----- nvinfo : EIATTR_KPARAM_INFO
	.align		4
.L_285:
        /*0048*/ 	.byte	0x04, 0x17
        /*004a*/ 	.short	(.L_287 - .L_286)
.L_286:
        /*004c*/ 	.word	0x00000000
        /*0050*/ 	.short	0x0000
        /*0052*/ 	.short	0x0000
        /*0054*/ 	.byte	0x00, 0xf0, 0x21, 0x00


	//----- nvinfo : EIATTR_SPARSE_MMA_MASK
	.align		4
.L_287:
        /*0058*/ 	.byte	0x03, 0x50
        /*005a*/ 	.short	0x0000


	//----- nvinfo : EIATTR_MAXREG_COUNT
	.align		4
        /*005c*/ 	.byte	0x03, 0x1b
        /*005e*/ 	.short	0x0080


	//----- nvinfo : EIATTR_NUM_BARRIERS
	.align		4
        /*0060*/ 	.byte	0x02, 0x4c
        /*0062*/ 	.byte	0x01
	.zero		1


	//----- nvinfo : EIATTR_MERCURY_ISA_VERSION
	.align		4
        /*0064*/ 	.byte	0x03, 0x5f
        /*0066*/ 	.short	0x0101


	//----- nvinfo : EIATTR_COOP_GROUP_MASK_REGIDS
	.align		4
        /*0068*/ 	.byte	0x04, 0x29
        /*006a*/ 	.short	(.L_289 - .L_288)


	//   ....[0]....
.L_288:
        /*006c*/ 	.word	0xffffffff


	//   ....[1]....
        /*0070*/ 	.word	0xffffffff


	//   ....[2]....
        /*0074*/ 	.word	0xffffffff


	//   ....[3]....
        /*0078*/ 	.word	0xffffffff


	//   ....[4]....
        /*007c*/ 	.word	0xffffffff


	//   ....[5]....
        /*0080*/ 	.word	0xffffffff


	//   ....[6]....
        /*0084*/ 	.word	0xffffffff


	//   ....[7]....
        /*0088*/ 	.word	0xffffffff


	//   ....[8]....
        /*008c*/ 	.word	0xffffffff


	//   ....[9]....
        /*0090*/ 	.word	0x05000007


	//   ....[10]....
        /*0094*/ 	.word	0x05000007


	//   ....[11]....
        /*0098*/ 	.word	0x05000007


	//   ....[12]....
        /*009c*/ 	.word	0x05000007


	//----- nvinfo : EIATTR_COOP_GROUP_INSTR_OFFSETS
	.align		4
.L_289:
        /*00a0*/ 	.byte	0x04, 0x28
        /*00a2*/ 	.short	(.L_291 - .L_290)


	//   ....[0]....
.L_290:
        /*00a4*/ 	.word	0x000002c0


	//   ....[1]....
        /*00a8*/ 	.word	0x00000340


	//   ....[2]....
        /*00ac*/ 	.word	0x00000390


	//   ....[3]....
        /*00b0*/ 	.word	0x000003b0


	//   ....[4]....
        /*00b4*/ 	.word	0x000003d0


	//   ....[5]....
        /*00b8*/ 	.word	0x000004d0


	//   ....[6]....
        /*00bc*/ 	.word	0x000004f0


	//   ....[7]....
        /*00c0*/ 	.word	0x00000510


	//   ....[8]....
        /*00c4*/ 	.word	0x00000530


	//   ....[9]....
        /*00c8*/ 	.word	0x000005f0


	//   ....[10]....
        /*00cc*/ 	.word	0x00000660


	//   ....[11]....
        /*00d0*/ 	.word	0x000006d0


	//   ....[12]....
        /*00d4*/ 	.word	0x00000740


	//----- nvinfo : EIATTR_EXIT_INSTR_OFFSETS
	.align		4
.L_291:
        /*00d8*/ 	.byte	0x04, 0x1c
        /*00da*/ 	.short	(.L_293 - .L_292)


	//   ....[0]....
.L_292:
        /*00dc*/ 	.word	0x00000090


	//   ....[1]....
        /*00e0*/ 	.word	0x00000570


	//   ....[2]....
        /*00e4*/ 	.word	0x000005a0


	//----- nvinfo : EIATTR_MAX_THREADS
	.align		4
.L_293:
        /*00e8*/ 	.byte	0x04, 0x05
        /*00ea*/ 	.short	(.L_295 - .L_294)
.L_294:
        /*00ec*/ 	.word	0x00000200
        /*00f0*/ 	.word	0x00000001
        /*00f4*/ 	.word	0x00000001


	//----- nvinfo : EIATTR_CRS_STACK_SIZE
	.align		4
.L_295:
        /*00f8*/ 	.byte	0x04, 0x1e
        /*00fa*/ 	.short	(.L_297 - .L_296)
.L_296:
        /*00fc*/ 	.word	0x00000000


	//----- nvinfo : EIATTR_CBANK_PARAM_SIZE
	.align		4
.L_297:
        /*0100*/ 	.byte	0x03, 0x19
        /*0102*/ 	.short	0x0028


	//----- nvinfo : EIATTR_PARAM_CBANK
	.align		4
        /*0104*/ 	.byte	0x04, 0x0a
        /*0106*/ 	.short	(.L_299 - .L_298)
	.align		4
.L_298:
        /*0108*/ 	.word	index@(.nv.constant0._ZN18transformer_engine51_GLOBAL__N__5afa7e58_18_current_scaling_cu_6a676ec611amax_kernelILi8ELb1EfEEvPKT1_PfmmPKf)
        /*010c*/ 	.short	0x0210
        /*010e*/ 	.short	0x0028


	//----- nvinfo : EIATTR_SW_WAR
	.align		4
.L_299:
        /*0110*/ 	.byte	0x04, 0x36
        /*0112*/ 	.short	(.L_301 - .L_300)
.L_300:
        /*0114*/ 	.word	0x00000008
.L_301:


//--------------------- .nv.info._ZN18transformer_engine51_GLOBAL__N__5afa7e58_18_current_scaling_cu_6a676ec630compute_scale_from_amax_kernelEPKfPffbfS2_ --------------------------
	.section	.nv.info._ZN18transformer_engine51_GLOBAL__N__5afa7e58_18_current_scaling_cu_6a676ec630compute_scale_from_amax_kernelEPKfPffbfS2_,"",@"SHT_CUDA_INFO"
	.sectionflags	@""
	.align	4


	//----- nvinfo : EIATTR_CUDA_API_VERSION
	.align		4
        /*0000*/ 	.byte	0x04, 0x37
        /*0002*/ 	.short	(.L_303 - .L_302)
.L_302:
        /*0004*/ 	.word	0x00000082


	//----- nvinfo : EIATTR_KPARAM_INFO
	.align		4
.L_303:
        /*0008*/ 	.byte	0x04, 0x17
        /*000a*/ 	.short	(.L_305 - .L_304)
.L_304:
        /*000c*/ 	.word	0x00000000
        /*0010*/ 	.short	0x0005
        /*0012*/ 	.short	0x0020
        /*0014*/ 	.byte	0x00, 0xf0, 0x21, 0x00


	//----- nvinfo : EIATTR_KPARAM_INFO
	.align		4
.L_305:
        /*0018*/ 	.byte	0x04, 0x17
        /*001a*/ 	.short	(.L_307 - .L_306)
.L_306:
        /*001c*/ 	.word	0x00000000
        /*0020*/ 	.short	0x0004
        /*0022*/ 	.short	0x0018
        /*0024*/ 	.byte	0x00, 0xf0, 0x11, 0x00


	//----- nvinfo : EIATTR_KPARAM_INFO
	.align		4
.L_307:
        /*0028*/ 	.byte	0x04, 0x17
        /*002a*/ 	.short	(.L_309 - .L_308)
.L_308:
        /*002c*/ 	.word	0x00000000
        /*0030*/ 	.short	0x0003
        /*0032*/ 	.short	0x0014
        /*0034*/ 	.byte	0x00, 0xf0, 0x05, 0x00


	//----- nvinfo : EIATTR_KPARAM_INFO
	.align		4
.L_309:
        /*0038*/ 	.byte	0x04, 0x17
        /*003a*/ 	.short	(.L_311 - .L_310)
.L_310:
        /*003c*/ 	.word	0x00000000
        /*0040*/ 	.short	0x0002
        /*0042*/ 	.short	0x0010
        /*0044*/ 	.byte	0x00, 0xf0, 0x11, 0x00


	//----- nvinfo : EIATTR_KPARAM_INFO
	.align		4
.L_311:
        /*0048*/ 	.byte	0x04, 0x17
        /*004a*/ 	.short	(.L_313 - .L_312)
.L_312:
        /*004c*/ 	.word	0x00000000
        /*0050*/ 	.short	0x0001
        /*0052*/ 	.short	0x0008
        /*0054*/ 	.byte	0x00, 0xf0, 0x21, 0x00


	//----- nvinfo : EIATTR_KPARAM_INFO
	.align		4
.L_313:
        /*0058*/ 	.byte	0x04, 0x17
        /*005a*/ 	.short	(.L_315 - .L_314)
.L_314:
        /*005c*/ 	.word	0x00000000
        /*0060*/ 	.short	0x0000
        /*0062*/ 	.short	0x0000
        /*0064*/ 	.byte	0x00, 0xf0, 0x21, 0x00


	//----- nvinfo : EIATTR_SPARSE_MMA_MASK
	.align		4
.L_315:
        /*0068*/ 	.byte	0x03, 0x50
        /*006a*/ 	.short	0x0000


	//----- nvinfo : EIATTR_MAXREG_COUNT
	.align		4
        /*006c*/ 	.byte	0x03, 0x1b
        /*006e*/ 	.short	0x00ff


	//----- nvinfo : EIATTR_MERCURY_ISA_VERSION
	.align		4
        /*0070*/ 	.byte	0x03, 0x5f
        /*0072*/ 	.short	0x0101


	//----- nvinfo : EIATTR_EXIT_INSTR_OFFSETS
	.align		4
        /*0074*/ 	.byte	0x04, 0x1c
        /*0076*/ 	.short	(.L_317 - .L_316)


	//   ....[0]....
.L_316:
        /*0078*/ 	.word	0x00000090


	//   ....[1]....
        /*007c*/ 	.word	0x00000290


	//----- nvinfo : EIATTR_CRS_STACK_SIZE
	.align		4
.L_317:
        /*0080*/ 	.byte	0x04, 0x1e
        /*0082*/ 	.short	(.L_319 - .L_318)
.L_318:
        /*0084*/ 	.word	0x00000000


	//----- nvinfo : EIATTR_CBANK_PARAM_SIZE
	.align		4
.L_319:
        /*0088*/ 	.byte	0x03, 0x19
        /*008a*/ 	.short	0x0028


	//----- nvinfo : EIATTR_PARAM_CBANK
	.align		4
        /*008c*/ 	.byte	0x04, 0x0a
        /*008e*/ 	.short	(.L_321 - .L_320)
	.align		4
.L_320:
        /*0090*/ 	.word	index@(.nv.constant0._ZN18transformer_engine51_GLOBAL__N__5afa7e58_18_current_scaling_cu_6a676ec630compute_scale_from_amax_kernelEPKfPffbfS2_)
        /*0094*/ 	.short	0x0210
        /*0096*/ 	.short	0x0028


	//----- nvinfo : EIATTR_SW_WAR
	.align		4
.L_321:
        /*0098*/ 	.byte	0x04, 0x36
        /*009a*/ 	.short	(.L_323 - .L_322)
.L_322:
        /*009c*/ 	.word	0x00000008
.L_323:


//--------------------- .nv.info._ZN18transformer_engine51_GLOBAL__N__5afa7e58_18_current_scaling_cu_6a676ec616zero_amax_kernelEPfPKf --------------------------
	.section	.nv.info._ZN18transformer_engine51_GLOBAL__N__5afa7e58_18_current_scaling_cu_6a676ec616zero_amax_kernelEPfPKf,"",@"SHT_CUDA_INFO"
	.sectionflags	@""
	.align	4


	//----- nvinfo : EIATTR_CUDA_API_VERSION
	.align		4
        /*0000*/ 	.byte	0x04, 0x37
        /*0002*/ 	.short	(.L_325 - .L_324)
.L_324:
        /*0004*/ 	.word	0x00000082


	//----- nvinfo : EIATTR_KPARAM_INFO
	.align		4
.L_325:
        /*0008*/ 	.byte	0x04, 0x17
        /*000a*/ 	.short	(.L_327 - .L_326)
.L_326:
        /*000c*/ 	.word	0x00000000
        /*0010*/ 	.short	0x0001
        /*0012*/ 	.short	0x0008
        /*0014*/ 	.byte	0x00, 0xf0, 0x21, 0x00


	//----- nvinfo : EIATTR_KPARAM_INFO
	.align		4
.L_327:
        /*0018*/ 	.byte	0x04, 0x17
        /*001a*/ 	.short	(.L_329 - .L_328)
.L_328:
        /*001c*/ 	.word	0x00000000
        /*0020*/ 	.short	0x0000
        /*0022*/ 	.short	0x0000
        /*0024*/ 	.byte	0x00, 0xf0, 0x21, 0x00


	//----- nvinfo : EIATTR_SPARSE_MMA_MASK
	.align		4
.L_329:
        /*0028*/ 	.byte	0x03, 0x50
        /*002a*/ 	.short	0x0000


	//----- nvinfo : EIATTR_MAXREG_COUNT
	.align		4
        /*002c*/ 	.byte	0x03, 0x1b
        /*002e*/ 	.short	0x00ff


	//----- nvinfo : EIATTR_MERCURY_ISA_VERSION
	.align		4
        /*0030*/ 	.byte	0x03, 0x5f
        /*0032*/ 	.short	0x0101


	//----- nvinfo : EIATTR_EXIT_INSTR_OFFSETS
	.align		4
        /*0034*/ 	.byte	0x04, 0x1c
        /*0036*/ 	.short	(.L_331 - .L_330)


	//   ....[0]....
.L_330:
        /*0038*/ 	.word	0x00000090


	//   ....[1]....
        /*003c*/ 	.word	0x000000c0


	//----- nvinfo : EIATTR_MAX_THREADS
	.align		4
.L_331:
        /*0040*/ 	.byte	0x04, 0x05
        /*0042*/ 	.short	(.L_333 - .L_332)
.L_332:
        /*0044*/ 	.word	0x00000001
        /*0048*/ 	.word	0x00000001
        /*004c*/ 	.word	0x00000001


	//----- nvinfo : EIATTR_CBANK_PARAM_SIZE
	.align		4
.L_333:
        /*0050*/ 	.byte	0x03, 0x19
        /*0052*/ 	.short	0x0010


	//----- nvinfo : EIATTR_PARAM_CBANK
	.align		4
        /*0054*/ 	.byte	0x04, 0x0a
        /*0056*/ 	.short	(.L_335 - .L_334)
	.align		4
.L_334:
        /*0058*/ 	.word	index@(.nv.constant0._ZN18transformer_engine51_GLOBAL__N__5afa7e58_18_current_scaling_cu_6a676ec616zero_amax_kernelEPfPKf)
        /*005c*/ 	.short	0x0210
        /*005e*/ 	.short	0x0010


	//----- nvinfo : EIATTR_SW_WAR
	.align		4
.L_335:
        /*0060*/ 	.byte	0x04, 0x36
        /*0062*/ 	.short	(.L_337 - .L_336)
.L_336:
        /*0064*/ 	.word	0x00000008
.L_337:


//--------------------- .nv.callgraph             --------------------------
	.section	.nv.callgraph,"",@"SHT_CUDA_CALLGRAPH"
	.align	4
	.sectionentsize	8
	.align		4
        /*0000*/ 	.word	0x00000000
	.align		4
        /*0004*/ 	.word	0xffffffff
	.align		4
        /*0008*/ 	.word	0x00000000
	.align		4
        /*000c*/ 	.word	0xfffffffe
	.align		4
        /*0010*/ 	.word	0x00000000
	.align		4
        /*0014*/ 	.word	0xfffffffd
	.align		4
        /*0018*/ 	.word	0x00000000
	.align		4
        /*001c*/ 	.word	0xfffffffc


//--------------------- .text._ZN18transformer_engine51_GLOBAL__N__5afa7e58_18_current_scaling_cu_6a676ec611amax_kernelILi1ELb1E13__nv_bfloat16EEvPKT1_PfmmPKf --------------------------
	.section	.text._ZN18transformer_engine51_GLOBAL__N__5afa7e58_18_current_scaling_cu_6a676ec611amax_kernelILi1ELb1E13__nv_bfloat16EEvPKT1_PfmmPKf,"ax",@progbits
	.align	128
.text._ZN18transformer_engine51_GLOBAL__N__5afa7e58_18_current_scaling_cu_6a676ec611amax_kernelILi1ELb1E13__nv_bfloat16EEvPKT1_PfmmPKf:
        .type           _ZN18transformer_engine51_GLOBAL__N__5afa7e58_18_current_scaling_cu_6a676ec611amax_kernelILi1ELb1E13__nv_bfloat16EEvPKT1_PfmmPKf,@function
        .size           _ZN18transformer_engine51_GLOBAL__N__5afa7e58_18_current_scaling_cu_6a676ec611amax_kernelILi1ELb1E13__nv_bfloat16EEvPKT1_PfmmPKf,(.L_x_140 - _ZN18transformer_engine51_GLOBAL__N__5afa7e58_18_current_scaling_cu_6a676ec611amax_kernelILi1ELb1E13__nv_bfloat16EEvPKT1_PfmmPKf)
        .other          _ZN18transformer_engine51_GLOBAL__N__5afa7e58_18_current_scaling_cu_6a676ec611amax_kernelILi1ELb1E13__nv_bfloat16EEvPKT1_PfmmPKf,@"STO_CUDA_ENTRY STV_DEFAULT"
_ZN18transformer_engine51_GLOBAL__N__5afa7e58_18_current_scaling_cu_6a676ec611amax_kernelILi1ELb1E13__nv_bfloat16EEvPKT1_PfmmPKf:
[----:B------:R-:W-:Y:S01]  /*0000*/  LDC R1, c[0x0][0x28] ;  /* 0x00000a00ff017b82 */ /* 0x000fe20000000800 */
[----:B------:R-:W-:Y:S02]  /*0010*/  ULDC.64 UR4, c[0x0][0x230] ;  /* 0x00008c0000047ab9 */ /* 0x000fe40000000a00 */
[----:B------:R-:W-:-:S04]  /*0020*/  ISETP.NE.U32.AND P0, PT, RZ, UR4, PT ;  /* 0x00000004ff007c0c */ /* 0x000fc8000bf05070 */
[----:B------:R-:W-:Y:S01]  /*0030*/  ISETP.NE.AND.EX P0, PT, RZ, UR5, PT, P0 ;  /* 0x00000005ff007c0c */ /* 0x000fe2000bf05300 */
[----:B------:R-:W-:-:S12]  /*0040*/  ULDC.64 UR4, c[0x0][0x208] ;  /* 0x0000820000047ab9 */ /* 0x000fd80000000a00 */
[----:B------:R-:W-:Y:S05]  /*0050*/  @!P0 BRA `(.L_x_0) ;  /* 0x0000000000108947 */ /* 0x000fea0003800000 */
[----:B------:R-:W0:Y:S02]  /*0060*/  LDC.64 R2, c[0x0][0x230] ;  /* 0x00008c00ff027b82 */ /* 0x000e240000000a00 */
[----:B0-----:R-:W2:Y:S02]  /*0070*/  LDG.E R2, desc[UR4][R2.64] ;  /* 0x0000000402027981 */ /* 0x001ea4000c1e1900 */
[----:B--2---:R-:W-:-:S13]  /*0080*/  FSETP.NEU.AND P0, PT, R2, 1, PT ;  /* 0x3f8000000200780b */ /* 0x004fda0003f0d000 */
[----:B------:R-:W-:Y:S05]  /*0090*/  @!P0 EXIT ;  /* 0x000000000000894d */ /* 0x000fea0003800000 */
.L_x_0:
[----:B------:R-:W0:Y:S01]  /*00a0*/  S2R R3, SR_CTAID.X ;  /* 0x0000000000037919 */ /* 0x000e220000002500 */
[----:B------:R-:W-:Y:S01]  /*00b0*/  ULDC UR6, c[0x0][0x0] ;  /* 0x0000000000067ab9 */ /* 0x000fe20000000800 */
[----:B------:R-:W-:Y:S01]  /*00c0*/  ULDC.64 UR8, c[0x0][0x228] ;  /* 0x00008a0000087ab9 */ /* 0x000fe20000000a00 */
[----:B------:R-:W-:Y:S01]  /*00d0*/  ULDC.64 UR10, c[0x0][0x210] ;  /* 0x00008400000a7ab9 */ /* 0x000fe20000000a00 */
[----:B------:R-:W0:Y:S01]  /*00e0*/  S2R R0, SR_TID.X ;  /* 0x0000000000007919 */ /* 0x000e220000002100 */
[----:B------:R-:W-:Y:S01]  /*00f0*/  BSSY B0, `(.L_x_1) ;  /* 0x0000015000007945 */ /* 0x000fe20003800000 */
[----:B------:R-:W-:Y:S01]  /*0100*/  PRMT R5, RZ, 0x7610, R5 ;  /* 0x00007610ff057816 */ /* 0x000fe20000000005 */
[----:B0-----:R-:W-:-:S05]  /*0110*/  IMAD R2, R3, UR6, R0 ;  /* 0x0000000603027c24 */ /* 0x001fca000f8e0200 */
[----:B------:R-:W-:-:S04]  /*0120*/  ISETP.GE.U32.AND P0, PT, R2, UR8, PT ;  /* 0x0000000802007c0c */ /* 0x000fc8000bf06070 */
[----:B------:R-:W-:-:S13]  /*0130*/  ISETP.GE.U32.AND.EX P0, PT, RZ, UR9, PT, P0 ;  /* 0x00000009ff007c0c */ /* 0x000fda000bf06100 */
[----:B------:R-:W-:Y:S05]  /*0140*/  @P0 BRA `(.L_x_2) ;  /* 0x00000000003c0947 */ /* 0x000fea0003800000 */
[----:B------:R-:W0:Y:S01]  /*0150*/  LDC R4, c[0x0][0xc] ;  /* 0x00000300ff047b82 */ /* 0x000e220000000800 */
[----:B------:R-:W-:Y:S02]  /*0160*/  IMAD.MOV.U32 R7, RZ, RZ, R2 ;  /* 0x000000ffff077224 */ /* 0x000fe400078e0002 */
[----:B------:R-:W-:Y:S02]  /*0170*/  IMAD.MOV.U32 R6, RZ, RZ, RZ ;  /* 0x000000ffff067224 */ /* 0x000fe400078e00ff */
[----:B0-----:R-:W-:-:S07]  /*0180*/  IMAD R4, R4, UR6, RZ ;  /* 0x0000000604047c24 */ /* 0x001fce000f8e02ff */
.L_x_3:
[----:B------:R-:W-:-:S04]  /*0190*/  LEA R2, P0, R7, UR10, 0x1 ;  /* 0x0000000a07027c11 */ /* 0x000fc8000f8008ff */
[----:B------:R-:W-:-:S05]  /*01a0*/  LEA.HI.X R3, R7, UR11, R6, 0x1, P0 ;  /* 0x0000000b07037c11 */ /* 0x000fca00080f0c06 */
[----:B------:R-:W2:Y:S01]  /*01b0*/  LDG.E.U16 R2, desc[UR4][R2.64] ;  /* 0x0000000402027981 */ /* 0x000ea2000c1e1500 */
[----:B------:R-:W-:-:S05]  /*01c0*/  IADD3 R7, P0, R4, R7, RZ ;  /* 0x0000000704077210 */ /* 0x000fca0007f1e0ff */
[----:B------:R-:W-:Y:S01]  /*01d0*/  IMAD.X R6, RZ, RZ, R6, P0 ;  /* 0x000000ffff067224 */ /* 0x000fe200000e0606 */
[----:B------:R-:W-:-:S04]  /*01e0*/  ISETP.GE.U32.AND P0, PT, R7, UR8, PT ;  /* 0x0000000807007c0c */ /* 0x000fc8000bf06070 */
[----:B------:R-:W-:Y:S01]  /*01f0*/  ISETP.GE.U32.AND.EX P0, PT, R6, UR9, PT, P0 ;  /* 0x0000000906007c0c */ /* 0x000fe2000bf06100 */
[----:B--2---:R-:W-:-:S05]  /*0200*/  HFMA2.BF16_V2 R3, -RZ.H0_H0, RZ.H0_H0, |R2|.H0_H0 ;  /* 0x200000ffff037231 */ /* 0x004fca00002c0902 */
[----:B------:R-:W-:-:S05]  /*0210*/  HMNMX2.BF16_V2 R3, R3.H0_H0, R5.H0_H0, !PT ;  /* 0x2000000503037240 */ /* 0x000fca0007a00800 */
[----:B------:R-:W-:Y:S02]  /*0220*/  PRMT R5, R3, 0x7610, R5 ;  /* 0x0000761003057816 */ /* 0x000fe40000000005 */
[----:B------:R-:W-:Y:S05]  /*0230*/  @!P0 BRA `(.L_x_3) ;  /* 0xfffffffc00d48947 */ /* 0x000fea000383ffff */
.L_x_2:
[----:B------:R-:W-:Y:S05]  /*0240*/  BSYNC B0 ;  /* 0x0000000000007941 */ /* 0x000fea0003800000 */
.L_x_1:
[----:B------:R-:W-:Y:S01]  /*0250*/  IMAD.U32 R5, R5, 0x10000, RZ ;  /* 0x0001000005057824 */ /* 0x000fe200078e00ff */
[----:B------:R-:W-:Y:S01]  /*0260*/  LOP3.LUT P0, RZ, R0, 0x1f, RZ, 0xc0, !PT ;  /* 0x0000001f00ff7812 */ /* 0x000fe2000780c0ff */
[----:B------:R-:W-:Y:S03]  /*0270*/  BSSY B0, `(.L_x_4) ;  /* 0x000002a000007945 */ /* 0x000fe60003800000 */
[----:B------:R-:W0:Y:S09]  /*0280*/  SHFL.DOWN PT, R2, R5, 0x10, 0x1f ;  /* 0x0a001f0005027f89 */ /* 0x000e3200000e0000 */
[----:B------:R-:W1:Y:S01]  /*0290*/  @!P0 S2R R9, SR_CgaCtaId ;  /* 0x0000000000098919 */ /* 0x000e620000008800 */
[----:B------:R-:W-:-:S02]  /*02a0*/  @!P0 MOV R8, 0x400 ;  /* 0x0000040000088802 */ /* 0x000fc40000000f00 */
[----:B0-----:R-:W-:Y:S02]  /*02b0*/  FMNMX R2, R5, R2, !PT ;  /* 0x0000000205027209 */ /* 0x001fe40007800000 */
[----:B------:R-:W-:-:S03]  /*02c0*/  @!P0 SHF.R.U32.HI R5, RZ, 0x3, R0 ;  /* 0x00000003ff058819 */ /* 0x000fc60000011600 */
[----:B------:R-:W0:Y:S01]  /*02d0*/  SHFL.DOWN PT, R3, R2, 0x8, 0x1f ;  /* 0x09001f0002037f89 */ /* 0x000e2200000e0000 */
[----:B------:R-:W-:Y:S02]  /*02e0*/  @!P0 LOP3.LUT R5, R5, 0x1ffffffc, RZ, 0xc0, !PT ;  /* 0x1ffffffc05058812 */ /* 0x000fe400078ec0ff */
[----:B-1----:R-:W-:-:S05]  /*02f0*/  @!P0 LEA R8, R9, R8, 0x18 ;  /* 0x0000000809088211 */ /* 0x002fca00078ec0ff */
[----:B------:R-:W-:Y:S01]  /*0300*/  @!P0 IMAD.IADD R5, R5, 0x1, R8 ;  /* 0x0000000105058824 */ /* 0x000fe200078e0208 */
[----:B0-----:R-:W-:Y:S02]  /*0310*/  FMNMX R3, R2, R3, !PT ;  /* 0x0000000302037209 */ /* 0x001fe40007800000 */
[----:B------:R-:W-:-:S03]  /*0320*/  SHF.R.U32.HI R2, RZ, 0x5, R0 ;  /* 0x00000005ff027819 */ /* 0x000fc60000011600 */
[----:B------:R-:W0:Y:S02]  /*0330*/  SHFL.DOWN PT, R4, R3, 0x4, 0x1f ;  /* 0x08801f0003047f89 */ /* 0x000e2400000e0000 */
[----:B0-----:R-:W-:-:S05]  /*0340*/  FMNMX R4, R3, R4, !PT ;  /* 0x0000000403047209 */ /* 0x001fca0007800000 */
[----:B------:R-:W0:Y:S02]  /*0350*/  SHFL.DOWN PT, R7, R4, 0x2, 0x1f ;  /* 0x08401f0004077f89 */ /* 0x000e2400000e0000 */
[----:B0-----:R-:W-:Y:S02]  /*0360*/  FMNMX R7, R4, R7, !PT ;  /* 0x0000000704077209 */ /* 0x001fe40007800000 */
[----:B------:R-:W-:-:S03]  /*0370*/  PRMT R4, RZ, 0x7610, R4 ;  /* 0x00007610ff047816 */ /* 0x000fc60000000004 */
[----:B------:R-:W0:Y:S02]  /*0380*/  SHFL.DOWN PT, R6, R7, 0x1, 0x1f ;  /* 0x08201f0007067f89 */ /* 0x000e2400000e0000 */
[----:B0-----:R-:W-:-:S05]  /*0390*/  FMNMX R6, R7, R6, !PT ;  /* 0x0000000607067209 */ /* 0x001fca0007800000 */
[----:B------:R0:W-:Y:S01]  /*03a0*/  @!P0 STS [R5], R6 ;  /* 0x0000000605008388 */ /* 0x0001e20000000800 */
[----:B------:R-:W-:Y:S01]  /*03b0*/  BAR.SYNC.DEFER_BLOCKING 0x0 ;  /* 0x0000000000007b1d */ /* 0x000fe20000010000 */
[----:B------:R-:W-:-:S13]  /*03c0*/  ISETP.NE.AND P0, PT, R2, RZ, PT ;  /* 0x000000ff0200720c */ /* 0x000fda0003f05270 */
[----:B0-----:R-:W-:Y:S05]  /*03d0*/  @P0 BRA `(.L_x_5) ;  /* 0x00000000004c0947 */ /* 0x001fea0003800000 */
[----:B------:R-:W-:Y:S01]  /*03e0*/  ISETP.GT.U32.AND P0, PT, R0, 0xf, PT ;  /* 0x0000000f0000780c */ /* 0x000fe20003f04070 */
[----:B------:R-:W-:-:S12]  /*03f0*/  UMOV UR6, 0xffffffff ;  /* 0xffffffff00067882 */ /* 0x000fd80000000000 */
[----:B------:R-:W0:Y:S01]  /*0400*/  @!P0 S2R R3, SR_CgaCtaId ;  /* 0x0000000000038919 */ /* 0x000e220000008800 */
[----:B------:R-:W-:-:S04]  /*0410*/  @!P0 MOV R2, 0x400 ;  /* 0x0000040000028802 */ /* 0x000fc80000000f00 */
[----:B0-----:R-:W-:Y:S01]  /*0420*/  @!P0 LEA R3, R3, R2, 0x18 ;  /* 0x0000000203038211 */ /* 0x001fe200078ec0ff */
[----:B------:R-:W-:-:S04]  /*0430*/  IMAD.MOV.U32 R2, RZ, RZ, RZ ;  /* 0x000000ffff027224 */ /* 0x000fc800078e00ff */
[----:B------:R-:W-:-:S05]  /*0440*/  @!P0 IMAD R3, R0, 0x4, R3 ;  /* 0x0000000400038824 */ /* 0x000fca00078e0203 */
[----:B------:R0:W1:Y:S01]  /*0450*/  @!P0 LDS R2, [R3] ;  /* 0x0000000003028984 */ /* 0x0000620000000800 */
[----:B------:R-:W-:Y:S05]  /*0460*/  BRA.DIV UR6, `(.L_x_6) ;  /* 0x0000000206447947 */ /* 0x000fea000b800000 */
[----:B01----:R-:W0:Y:S02]  /*0470*/  SHFL.DOWN PT, R3, R2, 0x8, 0x1f ;  /* 0x09001f0002037f89 */ /* 0x003e2400000e0000 */
[----:B0-----:R-:W-:-:S05]  /*0480*/  FMNMX R3, R3, R2, !PT ;  /* 0x0000000203037209 */ /* 0x001fca0007800000 */
[----:B------:R-:W0:Y:S02]  /*0490*/  SHFL.DOWN PT, R4, R3, 0x4, 0x1f ;  /* 0x08801f0003047f89 */ /* 0x000e2400000e0000 */
[----:B0-----:R-:W-:-:S05]  /*04a0*/  FMNMX R4, R3, R4, !PT ;  /* 0x0000000403047209 */ /* 0x001fca0007800000 */
[----:B------:R-:W0:Y:S02]  /*04b0*/  SHFL.DOWN PT, R5, R4, 0x2, 0x1f ;  /* 0x08401f0004057f89 */ /* 0x000e2400000e0000 */
[----:B0-----:R-:W-:-:S05]  /*04c0*/  FMNMX R5, R4, R5, !PT ;  /* 0x0000000504057209 */ /* 0x001fca0007800000 */
[----:B------:R0:W1:Y:S02]  /*04d0*/  SHFL.DOWN PT, R6, R5, 0x1, 0x1f ;  /* 0x08201f0005067f89 */ /* 0x00006400000e0000 */
.L_x_11:
[----:B-1----:R-:W-:-:S04]  /*04e0*/  FMNMX R6, R5, R6, !PT ;  /* 0x0000000605067209 */ /* 0x002fc80007800000 */
[----:B------:R-:W-:-:S04]  /*04f0*/  F2FP.BF16.F32.PACK_AB R6, RZ, R6 ;  /* 0x00000006ff06723e */ /* 0x000fc800000010ff */
[----:B------:R-:W-:-:S07]  /*0500*/  PRMT R4, R6, 0x7610, R4 ;  /* 0x0000761006047816 */ /* 0x000fce0000000004 */
.L_x_5:
[----:B------:R-:W-:Y:S05]  /*0510*/  BSYNC B0 ;  /* 0x0000000000007941 */ /* 0x000fea0003800000 */
.L_x_4:
[----:B------:R-:W-:-:S13]  /*0520*/  ISETP.NE.AND P0, PT, R0, RZ, PT ;  /* 0x000000ff0000720c */ /* 0x000fda0003f05270 */
[----:B------:R-:W-:Y:S05]  /*0530*/  @P0 EXIT ;  /* 0x000000000000094d */ /* 0x000fea0003800000 */
[----:B------:R-:W1:Y:S01]  /*0540*/  LDC.64 R2, c[0x0][0x218] ;  /* 0x00008600ff027b82 */ /* 0x000e620000000a00 */
[----:B0-----:R-:W-:-:S05]  /*0550*/  IMAD.U32 R5, R4, 0x10000, RZ ;  /* 0x0001000004057824 */ /* 0x001fca00078e00ff */
[----:B-1----:R-:W-:Y:S01]  /*0560*/  REDG.E.MAX.S32.STRONG.GPU desc[UR4][R2.64], R5 ;  /* 0x000000050200798e */ /* 0x002fe2000d10e384 */
[----:B------:R-:W-:Y:S05]  /*0570*/  EXIT ;  /* 0x000000000000794d */ /* 0x000fea0003800000 */
.L_x_6:
[----:B------:R-:W-:Y:S02]  /*0580*/  IMAD.MOV.U32 R8, RZ, RZ, 0x8 ;  /* 0x00000008ff087424 */ /* 0x000fe400078e00ff */
[----:B------:R-:W-:Y:S02]  /*0590*/  IMAD.MOV.U32 R9, RZ, RZ, 0x1f ;  /* 0x0000001fff097424 */ /* 0x000fe400078e00ff */
[----:B------:R-:W-:-:S07]  /*05a0*/  IMAD.MOV.U32 R7, RZ, RZ, -0x1 ;  /* 0xffffffffff077424 */ /* 0x000fce00078e00ff */
[----:B01----:R-:W-:Y:S05]  /*05b0*/  WARPSYNC.COLLECTIVE R7, `(.L_x_7) ;  /* 0x0000000007087348 */ /* 0x003fea0003c00000 */
[----:B-1----:R1:W2:Y:S02]  /*05c0*/  SHFL.DOWN P0, R6, R2, R8, R9 ;  /* 0x0800000802067389 */ /* 0x0022a40000000009 */
[----:B012---:R-:W-:Y:S01]  /*05d0*/  ENDCOLLECTIVE ;  /* 0x000000000000791b */ /* 0x007fe20003800000 */
.L_x_7:
[----:B------:R-:W-:Y:S02]  /*05e0*/  IMAD.MOV.U32 R8, RZ, RZ, 0x4 ;  /* 0x00000004ff087424 */ /* 0x000fe400078e00ff */
[----:B------:R-:W-:-:S05]  /*05f0*/  IMAD.MOV.U32 R3, RZ, RZ, R6 ;  /* 0x000000ffff037224 */ /* 0x000fca00078e0006 */
[----:B------:R-:W-:-:S05]  /*0600*/  FMNMX R3, R3, R2, !PT ;  /* 0x0000000203037209 */ /* 0x000fca0007800000 */
[----:B------:R-:W-:-:S07]  /*0610*/  IMAD.MOV.U32 R2, RZ, RZ, R3 ;  /* 0x000000ffff027224 */ /* 0x000fce00078e0003 */
[----:B------:R-:W-:Y:S05]  /*0620*/  WARPSYNC.COLLECTIVE R7, `(.L_x_8) ;  /* 0x0000000007087348 */ /* 0x000fea0003c00000 */
[----:B------:R0:W1:Y:S02]  /*0630*/  SHFL.DOWN P0, R6, R2, R8, R9 ;  /* 0x0800000802067389 */ /* 0x0000640000000009 */
[----:B01----:R-:W-:Y:S01]  /*0640*/  ENDCOLLECTIVE ;  /* 0x000000000000791b */ /* 0x003fe20003800000 */
.L_x_8:
[----:B------:R-:W-:Y:S02]  /*0650*/  IMAD.MOV.U32 R8, RZ, RZ, 0x2 ;  /* 0x00000002ff087424 */ /* 0x000fe400078e00ff */
[----:B------:R-:W-:-:S05]  /*0660*/  IMAD.MOV.U32 R4, RZ, RZ, R6 ;  /* 0x000000ffff047224 */ /* 0x000fca00078e0006 */
[----:B------:R-:W-:-:S05]  /*0670*/  FMNMX R4, R3, R4, !PT ;  /* 0x0000000403047209 */ /* 0x000fca0007800000 */
[----:B------:R-:W-:-:S07]  /*0680*/  IMAD.MOV.U32 R2, RZ, RZ, R4 ;  /* 0x000000ffff027224 */ /* 0x000fce00078e0004 */
[----:B------:R-:W-:Y:S05]  /*0690*/  WARPSYNC.COLLECTIVE R7, `(.L_x_9) ;  /* 0x0000000007087348 */ /* 0x000fea0003c00000 */
[----:B------:R0:W1:Y:S02]  /*06a0*/  SHFL.DOWN P0, R6, R2, R8, R9 ;  /* 0x0800000802067389 */ /* 0x0000640000000009 */
[----:B01----:R-:W-:Y:S01]  /*06b0*/  ENDCOLLECTIVE ;  /* 0x000000000000791b */ /* 0x003fe20003800000 */
.L_x_9:
[----:B------:R-:W-:Y:S02]  /*06c0*/  IMAD.MOV.U32 R8, RZ, RZ, 0x1 ;  /* 0x00000001ff087424 */ /* 0x000fe400078e00ff */
[----:B------:R-:W-:-:S05]  /*06d0*/  IMAD.MOV.U32 R5, RZ, RZ, R6 ;  /* 0x000000ffff057224 */ /* 0x000fca00078e0006 */
[----:B------:R-:W-:-:S05]  /*06e0*/  FMNMX R5, R4, R5, !PT ;  /* 0x0000000504057209 */ /* 0x000fca0007800000 */
[----:B------:R-:W-:-:S07]  /*06f0*/  IMAD.MOV.U32 R2, RZ, RZ, R5 ;  /* 0x000000ffff027224 */ /* 0x000fce00078e0005 */
[----:B------:R-:W-:Y:S05]  /*0700*/  WARPSYNC.COLLECTIVE R7, `(.L_x_10) ;  /* 0x0000000007087348 */ /* 0x000fea0003c00000 */
[----:B------:R0:W1:Y:S02]  /*0710*/  SHFL.DOWN P0, R6, R2, R8, R9 ;  /* 0x0800000802067389 */ /* 0x0000640000000009 */
[----:B01----:R-:W-:Y:S01]  /*0720*/  ENDCOLLECTIVE ;  /* 0x000000000000791b */ /* 0x003fe20003800000 */
.L_x_10:
[----:B------:R-:W-:Y:S05]  /*0730*/  BRA `(.L_x_11) ;  /* 0xfffffffc00687947 */ /* 0x000fea000383ffff */
.L_x_12:
[----:B------:R-:W-:-:S00]  /*0740*/  BRA `(.L_x_12) ;  /* 0xfffffffc00fc7947 */ /* 0x000fc0000383ffff */
[----:B------:R-:W-:-:S00]  /*0750*/  NOP ;  /* 0x0000000000007918 */ /* 0x000fc00000000000 */
        /* <DEDUP_REMOVED lines=10> */
.L_x_140:


//--------------------- .text._ZN18transformer_engine51_GLOBAL__N__5afa7e58_18_current_scaling_cu_6a676ec611amax_kernelILi16ELb0E13__nv_bfloat16EEvPKT1_PfmmPKf --------------------------
	.section	.text._ZN18transformer_engine51_GLOBAL__N__5afa7e58_18_current_scaling_cu_6a676ec611amax_kernelILi16ELb0E13__nv_bfloat16EEvPKT1_PfmmPKf,"ax",@progbits
	.align	128
.text._ZN18transformer_engine51_GLOBAL__N__5afa7e58_18_current_scaling_cu_6a676ec611amax_kernelILi16ELb0E13__nv_bfloat16EEvPKT1_PfmmPKf:
        .type           _ZN18transformer_engine51_GLOBAL__N__5afa7e58_18_current_scaling_cu_6a676ec611amax_kernelILi16ELb0E13__nv_bfloat16EEvPKT1_PfmmPKf,@function
        .size           _ZN18transformer_engine51_GLOBAL__N__5afa7e58_18_current_scaling_cu_6a676ec611amax_kernelILi16ELb0E13__nv_bfloat16EEvPKT1_PfmmPKf,(.L_x_141 - _ZN18transformer_engine51_GLOBAL__N__5afa7e58_18_current_scaling_cu_6a676ec611amax_kernelILi16ELb0E13__nv_bfloat16EEvPKT1_PfmmPKf)
        .other          _ZN18transformer_engine51_GLOBAL__N__5afa7e58_18_current_scaling_cu_6a676ec611amax_kernelILi16ELb0E13__nv_bfloat16EEvPKT1_PfmmPKf,@"STO_CUDA_ENTRY STV_DEFAULT"
_ZN18transformer_engine51_GLOBAL__N__5afa7e58_18_current_scaling_cu_6a676ec611amax_kernelILi16ELb0E13__nv_bfloat16EEvPKT1_PfmmPKf:
        /* <DEDUP_REMOVED lines=10> */
.L_x_13:
        /* <DEDUP_REMOVED lines=9> */
[----:B------:R-:W-:Y:S01]  /*0130*/  ISETP.GE.U32.AND.EX P0, PT, RZ, UR9, PT, P0 ;  /* 0x00000009ff007c0c */ /* 0x000fe2000bf06100 */
[----:B------:R-:W-:-:S12]  /*0140*/  ULDC.64 UR8, c[0x0][0x210] ;  /* 0x0000840000087ab9 */ /* 0x000fd80000000a00 */
[----:B------:R-:W-:Y:S05]  /*0150*/  @P0 BRA `(.L_x_15) ;  /* 0x0000000c00100947 */ /* 0x000fea0003800000 */
[----:B------:R-:W0:Y:S08]  /*0160*/  LDC.64 R10, c[0x0][0x210] ;  /* 0x00008400ff0a7b82 */ /* 0x000e300000000a00 */
[----:B------:R-:W1:Y:S01]  /*0170*/  LDC.64 R6, c[0x0][0x220] ;  /* 0x00008800ff067b82 */ /* 0x000e620000000a00 */
[----:B0-----:R-:W-:-:S04]  /*0180*/  LOP3.LUT R5, R10, 0x1e, RZ, 0xc0, !PT ;  /* 0x0000001e0a057812 */ /* 0x001fc800078ec0ff */
[----:B------:R-:W-:-:S04]  /*0190*/  SHF.R.U64 R3, R5, 0x1, RZ ;  /* 0x0000000105037819 */ /* 0x000fc800000012ff */
[----:B-1----:R-:W-:-:S04]  /*01a0*/  IADD3 R4, P0, R3, R6, RZ ;  /* 0x0000000603047210 */ /* 0x002fc80007f1e0ff */
[----:B------:R-:W-:-:S04]  /*01b0*/  IADD3 R4, P1, R4, 0xf, RZ ;  /* 0x0000000f04047810 */ /* 0x000fc80007f3e0ff */
[----:B------:R-:W-:Y:S02]  /*01c0*/  IADD3.X R9, RZ, RZ, R7, P1, P0 ;  /* 0x000000ffff097210 */ /* 0x000fe40000fe0407 */
[-C--:B------:R-:W-:Y:S02]  /*01d0*/  LEA R2, P0, R6, R10.reuse, 0x1 ;  /* 0x0000000a06027211 */ /* 0x080fe400078008ff */
[----:B------:R-:W-:Y:S02]  /*01e0*/  SHF.R.U64 R4, R4, 0x4, R9 ;  /* 0x0000000404047819 */ /* 0x000fe40000001209 */
[----:B------:R-:W-:Y:S02]  /*01f0*/  IADD3 R3, P1, -R5, R10, RZ ;  /* 0x0000000a05037210 */ /* 0x000fe40007f3e1ff */
[----:B------:R-:W-:Y:S02]  /*0200*/  IADD3 R4, P2, R4, -0x1, RZ ;  /* 0xffffffff04047810 */ /* 0x000fe40007f5e0ff */
[----:B------:R-:W-:Y:S01]  /*0210*/  LEA.HI.X R5, R6, R11, R7, 0x1, P0 ;  /* 0x0000000b06057211 */ /* 0x000fe200000f0c07 */
[----:B------:R-:W-:Y:S01]  /*0220*/  IMAD.MOV.U32 R7, RZ, RZ, RZ ;  /* 0x000000ffff077224 */ /* 0x000fe200078e00ff */
[----:B------:R-:W-:-:S02]  /*0230*/  IADD3.X R6, R11, -0x1, RZ, P1, !PT ;  /* 0xffffffff0b067810 */ /* 0x000fc40000ffe4ff */
[----:B------:R-:W-:-:S07]  /*0240*/  LEA.HI.X R18, R9, 0xffffffff, RZ, 0x1c, P2 ;  /* 0xffffffff09127811 */ /* 0x000fce00010fe4ff */
.L_x_19:
[----:B------:R-:W-:Y:S01]  /*0250*/  ISETP.GT.U32.AND P0, PT, R4, R16, PT ;  /* 0x000000100400720c */ /* 0x000fe20003f04070 */
[----:B------:R-:W-:Y:S01]  /*0260*/  BSSY B1, `(.L_x_16) ;  /* 0x000009b000017945 */ /* 0x000fe20003800000 */
[----:B------:R-:W-:Y:S02]  /*0270*/  ISETP.NE.U32.AND P1, PT, R16, RZ, PT ;  /* 0x000000ff1000720c */ /* 0x000fe40003f25070 */
[----:B------:R-:W-:Y:S02]  /*0280*/  ISETP.GT.U32.AND.EX P0, PT, R18, R7, PT, P0 ;  /* 0x000000071200720c */ /* 0x000fe40003f04100 */
[----:B------:R-:W-:Y:S02]  /*0290*/  ISETP.NE.AND.EX P1, PT, R7, RZ, PT, P1 ;  /* 0x000000ff0700720c */ /* 0x000fe40003f25310 */
[----:B------:R-:W-:-:S04]  /*02a0*/  LEA R10, P2, R16, R3, 0x5 ;  /* 0x00000003100a7211 */ /* 0x000fc800078428ff */
[----:B------:R-:W-:-:S07]  /*02b0*/  LEA.HI.X R11, R16, R6, R7, 0x5, P2 ;  /* 0x00000006100b7211 */ /* 0x000fce00010f2c07 */
[----:B0-----:R-:W-:Y:S05]  /*02c0*/  @P0 BRA P1, `(.L_x_17) ;  /* 0x0000000800400947 */ /* 0x001fea0000800000 */
[----:B------:R-:W-:Y:S02]  /*02d0*/  IADD3 R9, P2, R10, 0x2, RZ ;  /* 0x000000020a097810 */ /* 0x000fe40007f5e0ff */
[----:B------:R-:W-:Y:S02]  /*02e0*/  ISETP.GT.U32.AND P0, PT, R2, R10, PT ;  /* 0x0000000a0200720c */ /* 0x000fe40003f04070 */
[----:B------:R-:W-:Y:S01]  /*02f0*/  ISETP.GE.U32.AND P1, PT, R9, R2, PT ;  /* 0x000000020900720c */ /* 0x000fe20003f26070 */
[----:B------:R-:W-:Y:S01]  /*0300*/  IMAD.X R8, RZ, RZ, R11, P2 ;  /* 0x000000ffff087224 */ /* 0x000fe200010e060b */
[----:B------:R-:W-:Y:S02]  /*0310*/  ISETP.GE.U32.AND P2, PT, R10, UR8, PT ;  /* 0x000000080a007c0c */ /* 0x000fe4000bf46070 */
[----:B------:R-:W-:Y:S02]  /*0320*/  ISETP.GT.U32.AND.EX P0, PT, R5, R11, PT, P0 ;  /* 0x0000000b0500720c */ /* 0x000fe40003f04100 */
[----:B------:R-:W-:-:S02]  /*0330*/  ISETP.GE.U32.AND P3, PT, R9, UR8, PT ;  /* 0x0000000809007c0c */ /* 0x000fc4000bf66070 */
[C---:B------:R-:W-:Y:S02]  /*0340*/  ISETP.GE.U32.AND.EX P1, PT, R8.reuse, R5, PT, P1 ;  /* 0x000000050800720c */ /* 0x040fe40003f26110 */
[----:B------:R-:W-:Y:S02]  /*0350*/  ISETP.GE.U32.AND.EX P0, PT, R11, UR9, P0, P2 ;  /* 0x000000090b007c0c */ /* 0x000fe40008706120 */
[----:B------:R-:W-:Y:S02]  /*0360*/  ISETP.GE.U32.AND.EX P1, PT, R8, UR9, !P1, P3 ;  /* 0x0000000908007c0c */ /* 0x000fe4000cf26130 */
[C---:B------:R-:W-:Y:S02]  /*0370*/  IADD3 R13, P2, R10.reuse, 0x4, RZ ;  /* 0x000000040a0d7810 */ /* 0x040fe40007f5e0ff */
[----:B------:R-:W-:-:S07]  /*0380*/  IADD3 R9, P3, R10, 0x6, RZ ;  /* 0x000000060a097810 */ /* 0x000fce0007f7e0ff */
[----:B------:R-:W-:Y:S02]  /*0390*/  @!P0 PRMT R15, RZ, 0x7610, R15 ;  /* 0x00007610ff0f8816 */ /* 0x000fe4000000000f */
[----:B------:R-:W-:-:S04]  /*03a0*/  @!P1 PRMT R8, RZ, 0x7610, R8 ;  /* 0x00007610ff089816 */ /* 0x000fc80000000008 */
[----:B------:R-:W2:Y:S04]  /*03b0*/  @P0 LDG.E.U16 R15, desc[UR4][R10.64] ;  /* 0x000000040a0f0981 */ /* 0x000ea8000c1e1500 */
[----:B------:R-:W2:Y:S01]  /*03c0*/  @P1 LDG.E.U16 R8, desc[UR4][R10.64+0x2] ;  /* 0x000002040a081981 */ /* 0x000ea2000c1e1500 */
[--C-:B------:R-:W-:Y:S01]  /*03d0*/  IMAD.X R14, RZ, RZ, R11.reuse, P2 ;  /* 0x000000ffff0e7224 */ /* 0x100fe200010e060b */
[----:B------:R-:W-:Y:S01]  /*03e0*/  ISETP.GT.U32.AND P0, PT, R2, R13, PT ;  /* 0x0000000d0200720c */ /* 0x000fe20003f04070 */
[----:B------:R-:W-:Y:S01]  /*03f0*/  IMAD.X R12, RZ, RZ, R11, P3 ;  /* 0x000000ffff0c7224 */ /* 0x000fe200018e060b */
[----:B------:R-:W-:Y:S02]  /*0400*/  ISETP.GE.U32.AND P1, PT, R9, R2, PT ;  /* 0x000000020900720c */ /* 0x000fe40003f26070 */
[----:B------:R-:W-:-:S02]  /*0410*/  ISETP.GE.U32.AND P2, PT, R13, UR8, PT ;  /* 0x000000080d007c0c */ /* 0x000fc4000bf46070 */
[----:B------:R-:W-:Y:S02]  /*0420*/  ISETP.GT.U32.AND.EX P0, PT, R5, R14, PT, P0 ;  /* 0x0000000e0500720c */ /* 0x000fe40003f04100 */
[----:B------:R-:W-:Y:S02]  /*0430*/  ISETP.GE.U32.AND P3, PT, R9, UR8, PT ;  /* 0x0000000809007c0c */ /* 0x000fe4000bf66070 */
[----:B------:R-:W-:Y:S02]  /*0440*/  ISETP.GE.U32.AND.EX P1, PT, R12, R5, PT, P1 ;  /* 0x000000050c00720c */ /* 0x000fe40003f26110 */
[----:B------:R-:W-:Y:S02]  /*0450*/  ISETP.GE.U32.AND.EX P0, PT, R14, UR9, P0, P2 ;  /* 0x000000090e007c0c */ /* 0x000fe40008706120 */
[----:B------:R-:W-:-:S11]  /*0460*/  ISETP.GE.U32.AND.EX P1, PT, R12, UR9, !P1, P3 ;  /* 0x000000090c007c0c */ /* 0x000fd6000cf26130 */
[----:B------:R-:W-:Y:S02]  /*0470*/  @!P0 PRMT R9, RZ, 0x7610, R9 ;  /* 0x00007610ff098816 */ /* 0x000fe40000000009 */
[----:B------:R-:W-:-:S04]  /*0480*/  @!P1 PRMT R26, RZ, 0x7610, R26 ;  /* 0x00007610ff1a9816 */ /* 0x000fc8000000001a */
[----:B------:R-:W3:Y:S04]  /*0490*/  @P0 LDG.E.U16 R9, desc[UR4][R10.64+0x4] ;  /* 0x000004040a090981 */ /* 0x000ee8000c1e1500 */
[----:B------:R-:W3:Y:S01]  /*04a0*/  @P1 LDG.E.U16 R26, desc[UR4][R10.64+0x6] ;  /* 0x000006040a1a1981 */ /* 0x000ee2000c1e1500 */
[C---:B------:R-:W-:Y:S02]  /*04b0*/  IADD3 R13, P0, R10.reuse, 0x8, RZ ;  /* 0x000000080a0d7810 */ /* 0x040fe40007f1e0ff */
[----:B------:R-:W-:Y:S02]  /*04c0*/  IADD3 R17, P3, R10, 0xa, RZ ;  /* 0x0000000a0a117810 */ /* 0x000fe40007f7e0ff */
[----:B------:R-:W-:Y:S01]  /*04d0*/  ISETP.GT.U32.AND P4, PT, R2, R13, PT ;  /* 0x0000000d0200720c */ /* 0x000fe20003f84070 */
[--C-:B------:R-:W-:Y:S01]  /*04e0*/  IMAD.X R12, RZ, RZ, R11.reuse, P0 ;  /* 0x000000ffff0c7224 */ /* 0x100fe200000e060b */
[----:B------:R-:W-:Y:S01]  /*04f0*/  ISETP.GE.U32.AND P1, PT, R13, UR8, PT ;  /* 0x000000080d007c0c */ /* 0x000fe2000bf26070 */
[----:B------:R-:W-:Y:S01]  /*0500*/  IMAD.X R14, RZ, RZ, R11, P3 ;  /* 0x000000ffff0e7224 */ /* 0x000fe200018e060b */
[----:B------:R-:W-:-:S02]  /*0510*/  IADD3 R13, P2, R10, 0xc, RZ ;  /* 0x0000000c0a0d7810 */ /* 0x000fc40007f5e0ff */
[----:B------:R-:W-:Y:S02]  /*0520*/  ISETP.GT.U32.AND.EX P4, PT, R5, R12, PT, P4 ;  /* 0x0000000c0500720c */ /* 0x000fe40003f84140 */
[C---:B------:R-:W-:Y:S02]  /*0530*/  ISETP.GE.U32.AND P0, PT, R17.reuse, R2, PT ;  /* 0x000000021100720c */ /* 0x040fe40003f06070 */
[----:B------:R-:W-:Y:S01]  /*0540*/  ISETP.GE.U32.AND.EX P4, PT, R12, UR9, P4, P1 ;  /* 0x000000090c007c0c */ /* 0x000fe2000a786110 */
[----:B------:R-:W-:Y:S01]  /*0550*/  IMAD.X R12, RZ, RZ, R11, P2 ;  /* 0x000000ffff0c7224 */ /* 0x000fe200010e060b */
[----:B------:R-:W-:Y:S02]  /*0560*/  ISETP.GE.U32.AND P3, PT, R17, UR8, PT ;  /* 0x0000000811007c0c */ /* 0x000fe4000bf66070 */
[----:B------:R-:W-:Y:S02]  /*0570*/  ISETP.GE.U32.AND.EX P5, PT, R14, R5, PT, P0 ;  /* 0x000000050e00720c */ /* 0x000fe40003fa6100 */
[----:B------:R-:W-:-:S02]  /*0580*/  IADD3 R17, P2, R10, 0xe, RZ ;  /* 0x0000000e0a117810 */ /* 0x000fc40007f5e0ff */
[----:B------:R-:W-:Y:S02]  /*0590*/  ISETP.GT.U32.AND P1, PT, R2, R13, PT ;  /* 0x0000000d0200720c */ /* 0x000fe40003f24070 */
[----:B------:R-:W-:Y:S02]  /*05a0*/  ISETP.GE.U32.AND P0, PT, R13, UR8, PT ;  /* 0x000000080d007c0c */ /* 0x000fe4000bf06070 */
[----:B------:R-:W-:Y:S01]  /*05b0*/  ISETP.GE.U32.AND.EX P3, PT, R14, UR9, !P5, P3 ;  /* 0x000000090e007c0c */ /* 0x000fe2000ef66130 */
[----:B------:R-:W-:Y:S01]  /*05c0*/  IMAD.X R14, RZ, RZ, R11, P2 ;  /* 0x000000ffff0e7224 */ /* 0x000fe200010e060b */
[----:B------:R-:W-:Y:S02]  /*05d0*/  ISETP.GT.U32.AND.EX P6, PT, R5, R12, PT, P1 ;  /* 0x0000000c0500720c */ /* 0x000fe40003fc4110 */
[----:B------:R-:W-:Y:S02]  /*05e0*/  IADD3 R13, P5, R10, 0x10, RZ ;  /* 0x000000100a0d7810 */ /* 0x000fe40007fbe0ff */
[----:B------:R-:W-:-:S02]  /*05f0*/  ISETP.GE.U32.AND P1, PT, R17, R2, PT ;  /* 0x000000021100720c */ /* 0x000fc40003f26070 */
[----:B------:R-:W-:Y:S01]  /*0600*/  ISETP.GE.U32.AND.EX P0, PT, R12, UR9, P6, P0 ;  /* 0x000000090c007c0c */ /* 0x000fe2000b706100 */
[----:B------:R-:W-:Y:S01]  /*0610*/  IMAD.X R12, RZ, RZ, R11, P5 ;  /* 0x000000ffff0c7224 */ /* 0x000fe200028e060b */
[----:B------:R-:W-:Y:S02]  /*0620*/  ISETP.GE.U32.AND P6, PT, R17, UR8, PT ;  /* 0x0000000811007c0c */ /* 0x000fe4000bfc6070 */
[----:B------:R-:W-:Y:S02]  /*0630*/  ISETP.GE.U32.AND.EX P1, PT, R14, R5, PT, P1 ;  /* 0x000000050e00720c */ /* 0x000fe40003f26110 */
[----:B------:R-:W-:Y:S02]  /*0640*/  ISETP.GT.U32.AND P2, PT, R2, R13, PT ;  /* 0x0000000d0200720c */ /* 0x000fe40003f44070 */
[----:B------:R-:W-:Y:S02]  /*0650*/  ISETP.GE.U32.AND.EX P1, PT, R14, UR9, !P1, P6 ;  /* 0x000000090e007c0c */ /* 0x000fe4000cf26160 */
[----:B------:R-:W-:-:S02]  /*0660*/  ISETP.GE.U32.AND P5, PT, R13, UR8, PT ;  /* 0x000000080d007c0c */ /* 0x000fc4000bfa6070 */
[----:B------:R-:W-:Y:S02]  /*0670*/  ISETP.GT.U32.AND.EX P2, PT, R5, R12, PT, P2 ;  /* 0x0000000c0500720c */ /* 0x000fe40003f44120 */
[----:B------:R-:W-:Y:S02]  /*0680*/  IADD3 R13, P6, R10, 0x12, RZ ;  /* 0x000000120a0d7810 */ /* 0x000fe40007fde0ff */
[----:B------:R-:W-:Y:S02]  /*0690*/  @!P4 PRMT R23, RZ, 0x7610, R23 ;  /* 0x00007610ff17c816 */ /* 0x000fe40000000017 */
[----:B------:R-:W-:Y:S01]  /*06a0*/  ISETP.GE.U32.AND.EX P2, PT, R12, UR9, P2, P5 ;  /* 0x000000090c007c0c */ /* 0x000fe20009746150 */
[----:B------:R-:W-:Y:S01]  /*06b0*/  IMAD.X R12, RZ, RZ, R11, P6 ;  /* 0x000000ffff0c7224 */ /* 0x000fe200030e060b */
[C---:B------:R-:W-:Y:S02]  /*06c0*/  ISETP.GE.U32.AND P5, PT, R13.reuse, R2, PT ;  /* 0x000000020d00720c */ /* 0x040fe40003fa6070 */
[----:B------:R-:W4:Y:S01]  /*06d0*/  @P4 LDG.E.U16 R23, desc[UR4][R10.64+0x8] ;  /* 0x000008040a174981 */ /* 0x000f22000c1e1500 */
[----:B------:R-:W-:-:S02]  /*06e0*/  ISETP.GE.U32.AND P4, PT, R13, UR8, PT ;  /* 0x000000080d007c0c */ /* 0x000fc4000bf86070 */
[----:B------:R-:W-:Y:S02]  /*06f0*/  ISETP.GE.U32.AND.EX P5, PT, R12, R5, PT, P5 ;  /* 0x000000050c00720c */ /* 0x000fe40003fa6150 */
[----:B------:R-:W-:Y:S02]  /*0700*/  IADD3 R13, P6, R10, 0x14, RZ ;  /* 0x000000140a0d7810 */ /* 0x000fe40007fde0ff */
[----:B------:R-:W-:Y:S02]  /*0710*/  @!P3 PRMT R24, RZ, 0x7610, R24 ;  /* 0x00007610ff18b816 */ /* 0x000fe40000000018 */
[----:B------:R-:W-:Y:S01]  /*0720*/  ISETP.GE.U32.AND.EX P4, PT, R12, UR9, !P5, P4 ;  /* 0x000000090c007c0c */ /* 0x000fe2000ef86140 */
[----:B------:R-:W-:Y:S01]  /*0730*/  IMAD.X R12, RZ, RZ, R11, P6 ;  /* 0x000000ffff0c7224 */ /* 0x000fe200030e060b */
[----:B------:R-:W-:Y:S02]  /*0740*/  ISETP.GT.U32.AND P5, PT, R2, R13, PT ;  /* 0x0000000d0200720c */ /* 0x000fe40003fa4070 */
[----:B------:R-:W4:Y:S01]  /*0750*/  @P3 LDG.E.U16 R24, desc[UR4][R10.64+0xa] ;  /* 0x00000a040a183981 */ /* 0x000f22000c1e1500 */
[----:B------:R-:W-:-:S02]  /*0760*/  ISETP.GE.U32.AND P3, PT, R13, UR8, PT ;  /* 0x000000080d007c0c */ /* 0x000fc4000bf66070 */
[----:B------:R-:W-:Y:S02]  /*0770*/  ISETP.GT.U32.AND.EX P5, PT, R5, R12, PT, P5 ;  /* 0x0000000c0500720c */ /* 0x000fe40003fa4150 */
[----:B------:R-:W-:Y:S02]  /*0780*/  IADD3 R13, P6, R10, 0x16, RZ ;  /* 0x000000160a0d7810 */ /* 0x000fe40007fde0ff */
[----:B------:R-:W-:Y:S02]  /*0790*/  @!P0 PRMT R21, RZ, 0x7610, R21 ;  /* 0x00007610ff158816 */ /* 0x000fe40000000015 */
[----:B------:R-:W-:Y:S01]  /*07a0*/  ISETP.GE.U32.AND.EX P3, PT, R12, UR9, P5, P3 ;  /* 0x000000090c007c0c */ /* 0x000fe2000af66130 */
[----:B------:R-:W-:Y:S01]  /*07b0*/  IMAD.X R12, RZ, RZ, R11, P6 ;  /* 0x000000ffff0c7224 */ /* 0x000fe200030e060b */
[C---:B------:R-:W-:Y:S02]  /*07c0*/  ISETP.GE.U32.AND P5, PT, R13.reuse, R2, PT ;  /* 0x000000020d00720c */ /* 0x040fe40003fa6070 */
[----:B------:R-:W5:Y:S01]  /*07d0*/  @P0 LDG.E.U16 R21, desc[UR4][R10.64+0xc] ;  /* 0x00000c040a150981 */ /* 0x000f62000c1e1500 */
[----:B------:R-:W-:-:S02]  /*07e0*/  ISETP.GE.U32.AND P0, PT, R13, UR8, PT ;  /* 0x000000080d007c0c */ /* 0x000fc4000bf06070 */
[----:B------:R-:W-:Y:S02]  /*07f0*/  ISETP.GE.U32.AND.EX P5, PT, R12, R5, PT, P5 ;  /* 0x000000050c00720c */ /* 0x000fe40003fa6150 */
[----:B------:R-:W-:Y:S02]  /*0800*/  IADD3 R13, P6, R10, 0x18, RZ ;  /* 0x000000180a0d7810 */ /* 0x000fe40007fde0ff */
[----:B------:R-:W-:Y:S02]  /*0810*/  ISETP.GE.U32.AND.EX P0, PT, R12, UR9, !P5, P0 ;  /* 0x000000090c007c0c */ /* 0x000fe4000ef06100 */
[----:B------:R-:W-:Y:S01]  /*0820*/  ISETP.GT.U32.AND P5, PT, R2, R13, PT ;  /* 0x0000000d0200720c */ /* 0x000fe20003fa4070 */
[----:B------:R-:W-:Y:S01]  /*0830*/  IMAD.X R12, RZ, RZ, R11, P6 ;  /* 0x000000ffff0c7224 */ /* 0x000fe200030e060b */
[----:B------:R-:W-:Y:S02]  /*0840*/  ISETP.GE.U32.AND P6, PT, R13, UR8, PT ;  /* 0x000000080d007c0c */ /* 0x000fe4000bfc6070 */
[----:B------:R-:W-:-:S02]  /*0850*/  @!P1 PRMT R22, RZ, 0x7610, R22 ;  /* 0x00007610ff169816 */ /* 0x000fc40000000016 */
[----:B------:R-:W-:Y:S01]  /*0860*/  ISETP.GT.U32.AND.EX P5, PT, R5, R12, PT, P5 ;  /* 0x0000000c0500720c */ /* 0x000fe20003fa4150 */
[----:B------:R-:W-:-:S03]  /*0870*/  @P2 IMAD.MOV.U32 R28, RZ, RZ, R10 ;  /* 0x000000ffff1c2224 */ /* 0x000fc600078e000a */
[----:B------:R-:W-:Y:S01]  /*0880*/  ISETP.GE.U32.AND.EX P5, PT, R12, UR9, P5, P6 ;  /* 0x000000090c007c0c */ /* 0x000fe2000afa6160 */
[----:B------:R-:W-:Y:S01]  /*0890*/  @P2 IMAD.MOV.U32 R29, RZ, RZ, R11 ;  /* 0x000000ffff1d2224 */ /* 0x000fe200078e000b */
[----:B------:R-:W-:Y:S01]  /*08a0*/  @!P2 PRMT R12, RZ, 0x7610, R12 ;  /* 0x00007610ff0ca816 */ /* 0x000fe2000000000c */
[----:B------:R-:W5:Y:S01]  /*08b0*/  @P1 LDG.E.U16 R22, desc[UR4][R10.64+0xe] ;  /* 0x00000e040a161981 */ /* 0x000f62000c1e1500 */
[----:B------:R-:W-:Y:S02]  /*08c0*/  @!P4 PRMT R19, RZ, 0x7610, R19 ;  /* 0x00007610ff13c816 */ /* 0x000fe40000000013 */
[----:B------:R-:W-:Y:S02]  /*08d0*/  @!P3 PRMT R13, RZ, 0x7610, R13 ;  /* 0x00007610ff0db816 */ /* 0x000fe4000000000d */
[----:B------:R0:W5:Y:S02]  /*08e0*/  @P2 LDG.E.U16 R12, desc[UR4][R28.64+0x10] ;  /* 0x000010041c0c2981 */ /* 0x000164000c1e1500 */
[----:B0-----:R-:W-:-:S02]  /*08f0*/  @P4 IMAD.MOV.U32 R28, RZ, RZ, R10 ;  /* 0x000000ffff1c4224 */ /* 0x001fc400078e000a */
[----:B------:R-:W-:-:S05]  /*0900*/  @P4 IMAD.MOV.U32 R29, RZ, RZ, R11 ;  /* 0x000000ffff1d4224 */ /* 0x000fca00078e000b */
[----:B------:R0:W5:Y:S01]  /*0910*/  @P4 LDG.E.U16 R19, desc[UR4][R28.64+0x12] ;  /* 0x000012041c134981 */ /* 0x000162000c1e1500 */
[----:B------:R-:W-:Y:S01]  /*0920*/  @!P0 PRMT R20, RZ, 0x7610, R20 ;  /* 0x00007610ff148816 */ /* 0x000fe20000000014 */
[----:B0-----:R-:W-:Y:S02]  /*0930*/  @P3 IMAD.MOV.U32 R28, RZ, RZ, R10 ;  /* 0x000000ffff1c3224 */ /* 0x001fe400078e000a */
[----:B------:R-:W-:-:S05]  /*0940*/  @P3 IMAD.MOV.U32 R29, RZ, RZ, R11 ;  /* 0x000000ffff1d3224 */ /* 0x000fca00078e000b */
[----:B------:R0:W5:Y:S02]  /*0950*/  @P3 LDG.E.U16 R13, desc[UR4][R28.64+0x14] ;  /* 0x000014041c0d3981 */ /* 0x000164000c1e1500 */
[----:B0-----:R-:W-:Y:S02]  /*0960*/  @P0 IMAD.MOV.U32 R28, RZ, RZ, R10 ;  /* 0x000000ffff1c0224 */ /* 0x001fe400078e000a */
[----:B------:R-:W-:Y:S02]  /*0970*/  IMAD.U32 R10, R16, 0x20, R3 ;  /* 0x00000020100a7824 */ /* 0x000fe400078e0003 */
[----:B------:R-:W-:-:S03]  /*0980*/  @P0 IMAD.MOV.U32 R29, RZ, RZ, R11 ;  /* 0x000000ffff1d0224 */ /* 0x000fc600078e000b */
[----:B------:R-:W-:Y:S02]  /*0990*/  IADD3 R17, P2, R10, 0x1a, RZ ;  /* 0x0000001a0a117810 */ /* 0x000fe40007f5e0ff */
[----:B------:R0:W5:Y:S01]  /*09a0*/  @P0 LDG.E.U16 R20, desc[UR4][R28.64+0x16] ;  /* 0x000016041c140981 */ /* 0x000162000c1e1500 */
[----:B------:R-:W-:Y:S02]  /*09b0*/  @!P5 PRMT R14, RZ, 0x7610, R14 ;  /* 0x00007610ff0ed816 */ /* 0x000fe4000000000e */
[C---:B------:R-:W-:Y:S02]  /*09c0*/  ISETP.GE.U32.AND P0, PT, R17.reuse, R2, PT ;  /* 0x000000021100720c */ /* 0x040fe40003f06070 */
[----:B------:R-:W-:Y:S01]  /*09d0*/  ISETP.GE.U32.AND P1, PT, R17, UR8, PT ;  /* 0x0000000811007c0c */ /* 0x000fe2000bf26070 */
[----:B------:R-:W-:Y:S01]  /*09e0*/  IMAD.X R17, RZ, RZ, R11, P2 ;  /* 0x000000ffff117224 */ /* 0x000fe200010e060b */
[----:B------:R-:W5:Y:S04]  /*09f0*/  @P5 LDG.E.U16 R14, desc[UR4][R10.64+0x18] ;  /* 0x000018040a0e5981 */ /* 0x000f68000c1e1500 */
[----:B------:R-:W-:-:S04]  /*0a00*/  ISETP.GE.U32.AND.EX P0, PT, R17, R5, PT, P0 ;  /* 0x000000051100720c */ /* 0x000fc80003f06100 */
[----:B------:R-:W-:-:S13]  /*0a10*/  ISETP.GE.U32.AND.EX P0, PT, R17, UR9, !P0, P1 ;  /* 0x0000000911007c0c */ /* 0x000fda000c706110 */
[----:B------:R-:W-:-:S06]  /*0a20*/  @!P0 PRMT R17, RZ, 0x7610, R17 ;  /* 0x00007610ff118816 */ /* 0x000fcc0000000011 */
[----:B------:R-:W5:Y:S01]  /*0a30*/  @P0 LDG.E.U16 R17, desc[UR4][R10.64+0x1a] ;  /* 0x00001a040a110981 */ /* 0x000f62000c1e1500 */
[----:B--2---:R-:W-:Y:S02]  /*0a40*/  PRMT R8, R15, 0x5410, R8 ;  /* 0x000054100f087816 */ /* 0x004fe40000000008 */
[----:B------:R-:W-:-:S04]  /*0a50*/  IADD3 R15, P2, R10, 0x1c, RZ ;  /* 0x0000001c0a0f7810 */ /* 0x000fc80007f5e0ff */
[----:B------:R-:W-:Y:S01]  /*0a60*/  ISETP.GT.U32.AND P0, PT, R2, R15, PT ;  /* 0x0000000f0200720c */ /* 0x000fe20003f04070 */
[----:B0-----:R-:W-:Y:S01]  /*0a70*/  IMAD.X R28, RZ, RZ, R11, P2 ;  /* 0x000000ffff1c7224 */ /* 0x001fe200010e060b */
[----:B------:R-:W-:-:S04]  /*0a80*/  ISETP.GE.U32.AND P1, PT, R15, UR8, PT ;  /* 0x000000080f007c0c */ /* 0x000fc8000bf26070 */
[----:B------:R-:W-:-:S04]  /*0a90*/  ISETP.GT.U32.AND.EX P0, PT, R5, R28, PT, P0 ;  /* 0x0000001c0500720c */ /* 0x000fc80003f04100 */
[----:B------:R-:W-:Y:S02]  /*0aa0*/  ISETP.GE.U32.AND.EX P0, PT, R28, UR9, P0, P1 ;  /* 0x000000091c007c0c */ /* 0x000fe40008706110 */
[----:B------:R-:W-:-:S11]  /*0ab0*/  IADD3 R25, P2, R10, 0x1e, RZ ;  /* 0x0000001e0a197810 */ /* 0x000fd60007f5e0ff */
[----:B------:R-:W-:-:S06]  /*0ac0*/  @!P0 PRMT R15, RZ, 0x7610, R15 ;  /* 0x00007610ff0f8816 */ /* 0x000fcc000000000f */
[----:B------:R-:W2:Y:S01]  /*0ad0*/  @P0 LDG.E.U16 R15, desc[UR4][R10.64+0x1c] ;  /* 0x00001c040a0f0981 */ /* 0x000ea2000c1e1500 */
[----:B---3--:R-:W-:Y:S01]  /*0ae0*/  PRMT R9, R9, 0x5410, R26 ;  /* 0x0000541009097816 */ /* 0x008fe2000000001a */
[----:B------:R-:W-:Y:S01]  /*0af0*/  IMAD.X R26, RZ, RZ, R11, P2 ;  /* 0x000000ffff1a7224 */ /* 0x000fe200010e060b */
[C---:B------:R-:W-:Y:S02]  /*0b00*/  ISETP.GE.U32.AND P0, PT, R25.reuse, R2, PT ;  /* 0x000000021900720c */ /* 0x040fe40003f06070 */
[----:B------:R-:W-:Y:S02]  /*0b10*/  ISETP.GE.U32.AND P1, PT, R25, UR8, PT ;  /* 0x0000000819007c0c */ /* 0x000fe4000bf26070 */
[----:B------:R-:W-:-:S04]  /*0b20*/  ISETP.GE.U32.AND.EX P0, PT, R26, R5, PT, P0 ;  /* 0x000000051a00720c */ /* 0x000fc80003f06100 */
[----:B------:R-:W-:-:S13]  /*0b30*/  ISETP.GE.U32.AND.EX P0, PT, R26, UR9, !P0, P1 ;  /* 0x000000091a007c0c */ /* 0x000fda000c706110 */
[----:B------:R4:W3:Y:S02]  /*0b40*/  @P0 LDG.E.U16 R26, desc[UR4][R10.64+0x1e] ;  /* 0x00001e040a1a0981 */ /* 0x0008e4000c1e1500 */
[----:B----4-:R-:W-:Y:S02]  /*0b50*/  PRMT R10, R23, 0x5410, R24 ;  /* 0x00005410170a7816 */ /* 0x010fe40000000018 */
[----:B-----5:R-:W-:Y:S02]  /*0b60*/  PRMT R11, R21, 0x5410, R22 ;  /* 0x00005410150b7816 */ /* 0x020fe40000000016 */
[----:B------:R-:W-:Y:S02]  /*0b70*/  PRMT R12, R12, 0x5410, R19 ;  /* 0x000054100c0c7816 */ /* 0x000fe40000000013 */
[----:B------:R-:W-:Y:S02]  /*0b80*/  PRMT R13, R13, 0x5410, R20 ;  /* 0x000054100d0d7816 */ /* 0x000fe40000000014 */
[----:B------:R-:W-:-:S02]  /*0b90*/  PRMT R14, R14, 0x5410, R17 ;  /* 0x000054100e0e7816 */ /* 0x000fc40000000011 */
[----:B--2---:R-:W-:-:S04]  /*0ba0*/  @!P0 PRMT R15, R15, 0x5410, RZ ;  /* 0x000054100f0f8816 */ /* 0x004fc800000000ff */
[----:B---3--:R-:W-:Y:S01]  /*0bb0*/  @P0 PRMT R15, R15, 0x5410, R26 ;  /* 0x000054100f0f0816 */ /* 0x008fe2000000001a */
[----:B------:R-:W-:Y:S06]  /*0bc0*/  BRA `(.L_x_18) ;  /* 0x0000000000107947 */ /* 0x000fec0003800000 */
.L_x_17:
[----:B------:R-:W-:Y:S02]  /*0bd0*/  IMAD.U32 R20, R16, 0x20, R3 ;  /* 0x0000002010147824 */ /* 0x000fe400078e0003 */
[----:B------:R-:W-:-:S05]  /*0be0*/  IMAD.MOV.U32 R21, RZ, RZ, R11 ;  /* 0x000000ffff157224 */ /* 0x000fca00078e000b */
[----:B------:R0:W5:Y:S04]  /*0bf0*/  LDG.E.128 R8, desc[UR4][R20.64] ;  /* 0x0000000414087981 */ /* 0x000168000c1e1d00 */
[----:B------:R0:W5:Y:S02]  /*0c00*/  LDG.E.128 R12, desc[UR4][R20.64+0x10] ;  /* 0x00001004140c7981 */ /* 0x000164000c1e1d00 */
.L_x_18:
[----:B------:R-:W-:Y:S05]  /*0c10*/  BSYNC B1 ;  /* 0x0000000000017941 */ /* 0x000fea0003800000 */
.L_x_16:
[----:B------:R-:W1:Y:S01]  /*0c20*/  LDC R17, c[0x0][0xc] ;  /* 0x00000300ff117b82 */ /* 0x000e620000000800 */
[----:B-----5:R-:W-:Y:S02]  /*0c30*/  HFMA2.BF16_V2 R8, -RZ.H0_H0, RZ.H0_H0, |R8| ;  /* 0x200000ffff087231 */ /* 0x020fe40000280908 */
[----:B------:R-:W-:Y:S02]  /*0c40*/  HFMA2.BF16_V2 R9, -RZ.H0_H0, RZ.H0_H0, |R9| ;  /* 0x200000ffff097231 */ /* 0x000fe40000280909 */
[----:B------:R-:W-:Y:S01]  /*0c50*/  HFMA2.BF16_V2 R10, -RZ.H0_H0, RZ.H0_H0, |R10| ;  /* 0x200000ffff0a7231 */ /* 0x000fe2000028090a */
[----:B------:R-:W-:Y:S01]  /*0c60*/  VHMNMX.BF16_V2 R8, R8.H0_H0, R0.H0_H0, R8.H1_H1, !PT ;  /* 0x2000000008087247 */ /* 0x000fe20007a03808 */
[----:B------:R-:W-:Y:S02]  /*0c70*/  HFMA2.BF16_V2 R11, -RZ.H0_H0, RZ.H0_H0, |R11| ;  /* 0x200000ffff0b7231 */ /* 0x000fe4000028090b */
[----:B------:R-:W-:Y:S01]  /*0c80*/  HFMA2.BF16_V2 R12, -RZ.H0_H0, RZ.H0_H0, |R12| ;  /* 0x200000ffff0c7231 */ /* 0x000fe2000028090c */
[----:B------:R-:W-:Y:S01]  /*0c90*/  VHMNMX.BF16_V2 R8, R9.H0_H0, R8.H0_H0, R9.H1_H1, !PT ;  /* 0x2000000809087247 */ /* 0x000fe20007a03809 */
[----:B------:R-:W-:-:S02]  /*0ca0*/  HFMA2.BF16_V2 R13, -RZ.H0_H0, RZ.H0_H0, |R13| ;  /* 0x200000ffff0d7231 */ /* 0x000fc4000028090d */
[----:B------:R-:W-:Y:S01]  /*0cb0*/  HFMA2.BF16_V2 R14, -RZ.H0_H0, RZ.H0_H0, |R14| ;  /* 0x200000ffff0e7231 */ /* 0x000fe2000028090e */
[----:B------:R-:W-:Y:S01]  /*0cc0*/  VHMNMX.BF16_V2 R8, R10.H0_H0, R8.H0_H0, R10.H1_H1, !PT ;  /* 0x200000080a087247 */ /* 0x000fe20007a0380a */
[----:B------:R-:W-:-:S03]  /*0cd0*/  HFMA2.BF16_V2 R15, -RZ.H0_H0, RZ.H0_H0, |R15| ;  /* 0x200000ffff0f7231 */ /* 0x000fc6000028090f */
[----:B------:R-:W-:-:S04]  /*0ce0*/  VHMNMX.BF16_V2 R8, R11.H0_H0, R8.H0_H0, R11.H1_H1, !PT ;  /* 0x200000080b087247 */ /* 0x000fc80007a0380b */
[----:B------:R-:W-:Y:S01]  /*0cf0*/  VHMNMX.BF16_V2 R8, R12.H0_H0, R8.H0_H0, R12.H1_H1, !PT ;  /* 0x200000080c087247 */ /* 0x000fe20007a0380c */
[----:B-1----:R-:W-:-:S03]  /*0d00*/  IMAD R17, R17, UR6, RZ ;  /* 0x0000000611117c24 */ /* 0x002fc6000f8e02ff */
[----:B------:R-:W-:Y:S02]  /*0d10*/  VHMNMX.BF16_V2 R8, R13.H0_H0, R8.H0_H0, R13.H1_H1, !PT ;  /* 0x200000080d087247 */ /* 0x000fe40007a0380d */
[----:B------:R-:W-:Y:S02]  /*0d20*/  IADD3 R16, P0, R17, R16, RZ ;  /* 0x0000001011107210 */ /* 0x000fe40007f1e0ff */
[----:B------:R-:W-:-:S03]  /*0d30*/  VHMNMX.BF16_V2 R8, R14.H0_H0, R8.H0_H0, R14.H1_H1, !PT ;  /* 0x200000080e087247 */ /* 0x000fc60007a0380e */
[----:B------:R-:W-:Y:S01]  /*0d40*/  IMAD.X R7, RZ, RZ, R7, P0 ;  /* 0x000000ffff077224 */ /* 0x000fe200000e0607 */
[----:B------:R-:W-:Y:S02]  /*0d50*/  ISETP.GE.U32.AND P0, PT, R16, UR10, PT ;  /* 0x0000000a10007c0c */ /* 0x000fe4000bf06070 */
[----:B------:R-:W-:Y:S02]  /*0d60*/  VHMNMX.BF16_V2 R8, R15.H0_H0, R8.H0_H0, R15.H1_H1, !PT ;  /* 0x200000080f087247 */ /* 0x000fe40007a0380f */
[----:B------:R-:W-:Y:S02]  /*0d70*/  ISETP.GE.U32.AND.EX P0, PT, R7, UR11, PT, P0 ;  /* 0x0000000b07007c0c */ /* 0x000fe4000bf06100 */
[----:B------:R-:W-:-:S11]  /*0d80*/  PRMT R0, R8, 0x7610, R0 ;  /* 0x0000761008007816 */ /* 0x000fd60000000000 */
[----:B------:R-:W-:Y:S05]  /*0d90*/  @!P0 BRA `(.L_x_19) ;  /* 0xfffffff4002c8947 */ /* 0x000fea000383ffff */
.L_x_15:
[----:B------:R-:W-:Y:S05]  /*0da0*/  BSYNC B0 ;  /* 0x0000000000007941 */ /* 0x000fea0003800000 */
.L_x_14:
[----:B------:R-:W-:Y:S01]  /*0db0*/  IMAD.U32 R2, R0, 0x10000, RZ ;  /* 0x0001000000027824 */ /* 0x000fe200078e00ff */
[----:B------:R-:W-:Y:S04]  /*0dc0*/  BSSY B0, `(.L_x_20) ;  /* 0x000002c000007945 */ /* 0x000fe80003800000 */
[----:B------:R-:W1:Y:S02]  /*0dd0*/  SHFL.DOWN PT, R3, R2, 0x10, 0x1f ;  /* 0x0a001f0002037f89 */ /* 0x000e6400000e0000 */
[----:B-1----:R-:W-:-:S05]  /*0de0*/  FMNMX R3, R2, R3, !PT ;  /* 0x0000000302037209 */ /* 0x002fca0007800000 */
[----:B------:R-:W1:Y:S02]  /*0df0*/  SHFL.DOWN PT, R0, R3, 0x8, 0x1f ;  /* 0x09001f0003007f89 */ /* 0x000e6400000e0000 */
[----:B-1----:R-:W-:Y:S02]  /*0e00*/  FMNMX R4, R3, R0, !PT ;  /* 0x0000000003047209 */ /* 0x002fe40007800000 */
[----:B------:R-:W1:Y:S03]  /*0e10*/  S2R R0, SR_TID.X ;  /* 0x0000000000007919 */ /* 0x000e660000002100 */
[----:B------:R-:W2:Y:S02]  /*0e20*/  SHFL.DOWN PT, R5, R4, 0x4, 0x1f ;  /* 0x08801f0004057f89 */ /* 0x000ea400000e0000 */
[----:B--2---:R-:W-:Y:S02]  /*0e30*/  FMNMX R5, R4, R5, !PT ;  /* 0x0000000504057209 */ /* 0x004fe40007800000 */
[----:B------:R-:W-:-:S02]  /*0e40*/  PRMT R4, RZ, 0x7610, R4 ;  /* 0x00007610ff047816 */ /* 0x000fc40000000004 */
[----:B-1----:R-:W-:Y:S01]  /*0e50*/  LOP3.LUT P0, RZ, R0, 0x1f, RZ, 0xc0, !PT ;  /* 0x0000001f00ff7812 */ /* 0x002fe2000780c0ff */
[----:B------:R-:W1:-:S12]  /*0e60*/  SHFL.DOWN PT, R6, R5, 0x2, 0x1f ;  /* 0x08401f0005067f89 */ /* 0x000e5800000e0000 */
[----:B------:R-:W2:Y:S01]  /*0e70*/  @!P0 S2R R9, SR_CgaCtaId ;  /* 0x0000000000098919 */ /* 0x000ea20000008800 */
[----:B------:R-:W-:Y:S02]  /*0e80*/  @!P0 MOV R8, 0x400 ;  /* 0x0000040000088802 */ /* 0x000fe40000000f00 */
[----:B------:R-:W-:-:S04]  /*0e90*/  @!P0 SHF.R.U32.HI R2, RZ, 0x3, R0 ;  /* 0x00000003ff028819 */ /* 0x000fc80000011600 */
[----:B------:R-:W-:Y:S02]  /*0ea0*/  @!P0 LOP3.LUT R2, R2, 0x1ffffffc, RZ, 0xc0, !PT ;  /* 0x1ffffffc02028812 */ /* 0x000fe400078ec0ff */
[----:B-1----:R-:W-:-:S05]  /*0eb0*/  FMNMX R6, R5, R6, !PT ;  /* 0x0000000605067209 */ /* 0x002fca0007800000 */
[----:B------:R-:W1:Y:S01]  /*0ec0*/  SHFL.DOWN PT, R7, R6, 0x1, 0x1f ;  /* 0x08201f0006077f89 */ /* 0x000e6200000e0000 */
[----:B--2---:R-:W-:-:S05]  /*0ed0*/  @!P0 LEA R3, R9, R8, 0x18 ;  /* 0x0000000809038211 */ /* 0x004fca00078ec0ff */
[----:B------:R-:W-:Y:S01]  /*0ee0*/  @!P0 IMAD.IADD R2, R2, 0x1, R3 ;  /* 0x0000000102028824 */ /* 0x000fe200078e0203 */
[----:B------:R-:W-:Y:S02]  /*0ef0*/  SHF.R.U32.HI R3, RZ, 0x5, R0 ;  /* 0x00000005ff037819 */ /* 0x000fe40000011600 */
[----:B-1----:R-:W-:-:S05]  /*0f00*/  FMNMX R7, R6, R7, !PT ;  /* 0x0000000706077209 */ /* 0x002fca0007800000 */
[----:B------:R1:W-:Y:S01]  /*0f10*/  @!P0 STS [R2], R7 ;  /* 0x0000000702008388 */ /* 0x0003e20000000800 */
[----:B------:R-:W-:Y:S01]  /*0f20*/  BAR.SYNC.DEFER_BLOCKING 0x0 ;  /* 0x0000000000007b1d */ /* 0x000fe20000010000 */
[----:B------:R-:W-:-:S13]  /*0f30*/  ISETP.NE.AND P0, PT, R3, RZ, PT ;  /* 0x000000ff0300720c */ /* 0x000fda0003f05270 */
[----:B-1----:R-:W-:Y:S05]  /*0f40*/  @P0 BRA `(.L_x_21) ;  /* 0x00000000004c0947 */ /* 0x002fea0003800000 */
[----:B------:R-:W-:Y:S01]  /*0f50*/  ISETP.GT.U32.AND P0, PT, R0, 0xf, PT ;  /* 0x0000000f0000780c */ /* 0x000fe20003f04070 */
[----:B------:R-:W-:-:S12]  /*0f60*/  UMOV UR6, 0xffffffff ;  /* 0xffffffff00067882 */ /* 0x000fd80000000000 */
[----:B------:R-:W1:Y:S01]  /*0f70*/  @!P0 S2R R3, SR_CgaCtaId ;  /* 0x0000000000038919 */ /* 0x000e620000008800 */
[----:B------:R-:W-:-:S04]  /*0f80*/  @!P0 MOV R2, 0x400 ;  /* 0x0000040000028802 */ /* 0x000fc80000000f00 */
[----:B-1----:R-:W-:Y:S01]  /*0f90*/  @!P0 LEA R3, R3, R2, 0x18 ;  /* 0x0000000203038211 */ /* 0x002fe200078ec0ff */
[----:B------:R-:W-:-:S04]  /*0fa0*/  IMAD.MOV.U32 R2, RZ, RZ, RZ ;  /* 0x000000ffff027224 */ /* 0x000fc800078e00ff */
[----:B------:R-:W-:-:S05]  /*0fb0*/  @!P0 IMAD R3, R0, 0x4, R3 ;  /* 0x0000000400038824 */ /* 0x000fca00078e0203 */
[----:B------:R1:W2:Y:S01]  /*0fc0*/  @!P0 LDS R2, [R3] ;  /* 0x0000000003028984 */ /* 0x0002a20000000800 */
[----:B------:R-:W-:Y:S05]  /*0fd0*/  BRA.DIV UR6, `(.L_x_22) ;  /* 0x0000000206447947 */ /* 0x000fea000b800000 */
[----:B-12---:R-:W1:Y:S02]  /*0fe0*/  SHFL.DOWN PT, R3, R2, 0x8, 0x1f ;  /* 0x09001f0002037f89 */ /* 0x006e6400000e0000 */
[----:B-1----:R-:W-:-:S05]  /*0ff0*/  FMNMX R3, R3, R2, !PT ;  /* 0x0000000203037209 */ /* 0x002fca0007800000 */
[----:B------:R-:W1:Y:S02]  /*1000*/  SHFL.DOWN PT, R4, R3, 0x4, 0x1f ;  /* 0x08801f0003047f89 */ /* 0x000e6400000e0000 */
[----:B-1----:R-:W-:-:S05]  /*1010*/  FMNMX R4, R3, R4, !PT ;  /* 0x0000000403047209 */ /* 0x002fca0007800000 */
[----:B------:R-:W1:Y:S02]  /*1020*/  SHFL.DOWN PT, R5, R4, 0x2, 0x1f ;  /* 0x08401f0004057f89 */ /* 0x000e6400000e0000 */
[----:B-1----:R-:W-:-:S05]  /*1030*/  FMNMX R5, R4, R5, !PT ;  /* 0x0000000504057209 */ /* 0x002fca0007800000 */
[----:B------:R1:W2:Y:S02]  /*1040*/  SHFL.DOWN PT, R6, R5, 0x1, 0x1f ;  /* 0x08201f0005067f89 */ /* 0x0002a400000e0000 */
.L_x_27:
[----:B--2---:R-:W-:-:S04]  /*1050*/  FMNMX R6, R5, R6, !PT ;  /* 0x0000000605067209 */ /* 0x004fc80007800000 */
[----:B------:R-:W-:-:S04]  /*1060*/  F2FP.BF16.F32.PACK_AB R6, RZ, R6 ;  /* 0x00000006ff06723e */ /* 0x000fc800000010ff */
[----:B------:R-:W-:-:S07]  /*1070*/  PRMT R4, R6, 0x7610, R4 ;  /* 0x0000761006047816 */ /* 0x000fce0000000004 */
.L_x_21:
[----:B------:R-:W-:Y:S05]  /*1080*/  BSYNC B0 ;  /* 0x0000000000007941 */ /* 0x000fea0003800000 */
.L_x_20:
[----:B------:R-:W-:-:S13]  /*1090*/  ISETP.NE.AND P0, PT, R0, RZ, PT ;  /* 0x000000ff0000720c */ /* 0x000fda0003f05270 */
[----:B------:R-:W-:Y:S05]  /*10a0*/  @P0 EXIT ;  /* 0x000000000000094d */ /* 0x000fea0003800000 */
[----:B------:R-:W2:Y:S01]  /*10b0*/  LDC.64 R2, c[0x0][0x218] ;  /* 0x00008600ff027b82 */ /* 0x000ea20000000a00 */
[----:B-1----:R-:W-:-:S05]  /*10c0*/  IMAD.U32 R5, R4, 0x10000, RZ ;  /* 0x0001000004057824 */ /* 0x002fca00078e00ff */
[----:B--2---:R-:W-:Y:S01]  /*10d0*/  REDG.E.MAX.S32.STRONG.GPU desc[UR4][R2.64], R5 ;  /* 0x000000050200798e */ /* 0x004fe2000d10e384 */
[----:B------:R-:W-:Y:S05]  /*10e0*/  EXIT ;  /* 0x000000000000794d */ /* 0x000fea0003800000 */
.L_x_22:
[----:B------:R-:W-:Y:S02]  /*10f0*/  IMAD.MOV.U32 R8, RZ, RZ, 0x8 ;  /* 0x00000008ff087424 */ /* 0x000fe400078e00ff */
[----:B------:R-:W-:Y:S02]  /*1100*/  IMAD.MOV.U32 R9, RZ, RZ, 0x1f ;  /* 0x0000001fff097424 */ /* 0x000fe400078e00ff */
[----:B------:R-:W-:-:S07]  /*1110*/  IMAD.MOV.U32 R7, RZ, RZ, -0x1 ;  /* 0xffffffffff077424 */ /* 0x000fce00078e00ff */
[----:B012---:R-:W-:Y:S05]  /*1120*/  WARPSYNC.COLLECTIVE R7, `(.L_x_23) ;  /* 0x0000000007087348 */ /* 0x007fea0003c00000 */
[----:B--2---:R2:W3:Y:S02]  /*1130*/  SHFL.DOWN P0, R6, R2, R8, R9 ;  /* 0x0800000802067389 */ /* 0x0044e40000000009 */
[----:B0123--:R-:W-:Y:S01]  /*1140*/  ENDCOLLECTIVE ;  /* 0x000000000000791b */ /* 0x00ffe20003800000 */
.L_x_23:
[----:B------:R-:W-:Y:S02]  /*1150*/  IMAD.MOV.U32 R8, RZ, RZ, 0x4 ;  /* 0x00000004ff087424 */ /* 0x000fe400078e00ff */
[----:B------:R-:W-:-:S05]  /*1160*/  IMAD.MOV.U32 R3, RZ, RZ, R6 ;  /* 0x000000ffff037224 */ /* 0x000fca00078e0006 */
[----:B------:R-:W-:-:S05]  /*1170*/  FMNMX R3, R3, R2, !PT ;  /* 0x0000000203037209 */ /* 0x000fca0007800000 */
[----:B------:R-:W-:-:S07]  /*1180*/  IMAD.MOV.U32 R2, RZ, RZ, R3 ;  /* 0x000000ffff027224 */ /* 0x000fce00078e0003 */
[----:B------:R-:W-:Y:S05]  /*1190*/  WARPSYNC.COLLECTIVE R7, `(.L_x_24) ;  /* 0x0000000007087348 */ /* 0x000fea0003c00000 */
[----:B------:R0:W1:Y:S02]  /*11a0*/  SHFL.DOWN P0, R6, R2, R8, R9 ;  /* 0x0800000802067389 */ /* 0x0000640000000009 */
[----:B01----:R-:W-:Y:S01]  /*11b0*/  ENDCOLLECTIVE ;  /* 0x000000000000791b */ /* 0x003fe20003800000 */
.L_x_24:
[----:B------:R-:W-:Y:S02]  /*11c0*/  IMAD.MOV.U32 R8, RZ, RZ, 0x2 ;  /* 0x00000002ff087424 */ /* 0x000fe400078e00ff */
[----:B------:R-:W-:-:S05]  /*11d0*/  IMAD.MOV.U32 R4, RZ, RZ, R6 ;  /* 0x000000ffff047224 */ /* 0x000fca00078e0006 */
[----:B------:R-:W-:-:S05]  /*11e0*/  FMNMX R4, R3, R4, !PT ;  /* 0x0000000403047209 */ /* 0x000fca0007800000 */
[----:B------:R-:W-:-:S07]  /*11f0*/  IMAD.MOV.U32 R2, RZ, RZ, R4 ;  /* 0x000000ffff027224 */ /* 0x000fce00078e0004 */
[----:B------:R-:W-:Y:S05]  /*1200*/  WARPSYNC.COLLECTIVE R7, `(.L_x_25) ;  /* 0x0000000007087348 */ /* 0x000fea0003c00000 */
[----:B------:R0:W1:Y:S02]  /*1210*/  SHFL.DOWN P0, R6, R2, R8, R9 ;  /* 0x0800000802067389 */ /* 0x0000640000000009 */
[----:B01----:R-:W-:Y:S01]  /*1220*/  ENDCOLLECTIVE ;  /* 0x000000000000791b */ /* 0x003fe20003800000 */
.L_x_25:
[----:B------:R-:W-:Y:S02]  /*1230*/  IMAD.MOV.U32 R8, RZ, RZ, 0x1 ;  /* 0x00000001ff087424 */ /* 0x000fe400078e00ff */
[----:B------:R-:W-:-:S05]  /*1240*/  IMAD.MOV.U32 R5, RZ, RZ, R6 ;  /* 0x000000ffff057224 */ /* 0x000fca00078e0006 */
[----:B------:R-:W-:-:S05]  /*1250*/  FMNMX R5, R4, R5, !PT ;  /* 0x0000000504057209 */ /* 0x000fca0007800000 */
[----:B------:R-:W-:-:S07]  /*1260*/  IMAD.MOV.U32 R2, RZ, RZ, R5 ;  /* 0x000000ffff027224 */ /* 0x000fce00078e0005 */
[----:B------:R-:W-:Y:S05]  /*1270*/  WARPSYNC.COLLECTIVE R7, `(.L_x_26) ;  /* 0x0000000007087348 */ /* 0x000fea0003c00000 */
[----:B------:R0:W1:Y:S02]  /*1280*/  SHFL.DOWN P0, R6, R2, R8, R9 ;  /* 0x0800000802067389 */ /* 0x0000640000000009 */
[----:B01----:R-:W-:Y:S01]  /*1290*/  ENDCOLLECTIVE ;  /* 0x000000000000791b */ /* 0x003fe20003800000 */
.L_x_26:
[----:B------:R-:W-:Y:S05]  /*12a0*/  BRA `(.L_x_27) ;  /* 0xfffffffc00687947 */ /* 0x000fea000383ffff */
.L_x_28:
        /* <DEDUP_REMOVED lines=13> */
.L_x_141:


//--------------------- .text._ZN18transformer_engine51_GLOBAL__N__5afa7e58_18_current_scaling_cu_6a676ec611amax_kernelILi16ELb1E13__nv_bfloat16EEvPKT1_PfmmPKf --------------------------
	.section	.text._ZN18transformer_engine51_GLOBAL__N__5afa7e58_18_current_scaling_cu_6a676ec611amax_kernelILi16ELb1E13__nv_bfloat16EEvPKT1_PfmmPKf,"ax",@progbits
	.align	128
.text._ZN18transformer_engine51_GLOBAL__N__5afa7e58_18_current_scaling_cu_6a676ec611amax_kernelILi16ELb1E13__nv_bfloat16EEvPKT1_PfmmPKf:
        .type           _ZN18transformer_engine51_GLOBAL__N__5afa7e58_18_current_scaling_cu_6a676ec611amax_kernelILi16ELb1E13__nv_bfloat16EEvPKT1_PfmmPKf,@function
        .size           _ZN18transformer_engine51_GLOBAL__N__5afa7e58_18_current_scaling_cu_6a676ec611amax_kernelILi16ELb1E13__nv_bfloat16EEvPKT1_PfmmPKf,(.L_x_142 - _ZN18transformer_engine51_GLOBAL__N__5afa7e58_18_current_scaling_cu_6a676ec611amax_kernelILi16ELb1E13__nv_bfloat16EEvPKT1_PfmmPKf)
        .other          _ZN18transformer_engine51_GLOBAL__N__5afa7e58_18_current_scaling_cu_6a676ec611amax_kernelILi16ELb1E13__nv_bfloat16EEvPKT1_PfmmPKf,@"STO_CUDA_ENTRY STV_DEFAULT"
_ZN18transformer_engine51_GLOBAL__N__5afa7e58_18_current_scaling_cu_6a676ec611amax_kernelILi16ELb1E13__nv_bfloat16EEvPKT1_PfmmPKf:
        /* <DEDUP_REMOVED lines=10> */
.L_x_29:
[----:B------:R-:W0:Y:S01]  /*00a0*/  S2R R0, SR_TID.X ;  /* 0x0000000000007919 */ /* 0x000e220000002100 */
[----:B------:R-:W-:Y:S01]  /*00b0*/  ULDC UR6, c[0x0][0x0] ;  /* 0x0000000000067ab9 */ /* 0x000fe20000000800 */
[----:B------:R-:W-:Y:S01]  /*00c0*/  ULDC.64 UR8, c[0x0][0x228] ;  /* 0x00008a0000087ab9 */ /* 0x000fe20000000a00 */
[----:B------:R-:W-:Y:S01]  /*00d0*/  ULDC.64 UR10, c[0x0][0x210] ;  /* 0x00008400000a7ab9 */ /* 0x000fe20000000a00 */
[----:B------:R-:W0:Y:S01]  /*00e0*/  S2R R3, SR_CTAID.X ;  /* 0x0000000000037919 */ /* 0x000e220000002500 */
[----:B------:R-:W-:Y:S01]  /*00f0*/  BSSY B0, `(.L_x_30) ;  /* 0x0000023000007945 */ /* 0x000fe20003800000 */
[----:B------:R-:W-:Y:S01]  /*0100*/  PRMT R13, RZ, 0x7610, R13 ;  /* 0x00007610ff0d7816 */ /* 0x000fe2000000000d */
[----:B0-----:R-:W-:-:S05]  /*0110*/  IMAD R12, R3, UR6, R0 ;  /* 0x00000006030c7c24 */ /* 0x001fca000f8e0200 */
[----:B------:R-:W-:-:S04]  /*0120*/  ISETP.GE.U32.AND P0, PT, R12, UR8, PT ;  /* 0x000000080c007c0c */ /* 0x000fc8000bf06070 */
[----:B------:R-:W-:-:S13]  /*0130*/  ISETP.GE.U32.AND.EX P0, PT, RZ, UR9, PT, P0 ;  /* 0x00000009ff007c0c */ /* 0x000fda000bf06100 */
[----:B------:R-:W-:Y:S05]  /*0140*/  @P0 BRA `(.L_x_31) ;  /* 0x0000000000740947 */ /* 0x000fea0003800000 */
[----:B------:R-:W0:Y:S01]  /*0150*/  LDC R3, c[0x0][0xc] ;  /* 0x00000300ff037b82 */ /* 0x000e220000000800 */
[----:B------:R-:W-:Y:S02]  /*0160*/  IMAD.MOV.U32 R2, RZ, RZ, RZ ;  /* 0x000000ffff027224 */ /* 0x000fe400078e00ff */
[----:B0-----:R-:W-:-:S07]  /*0170*/  IMAD R3, R3, UR6, RZ ;  /* 0x0000000603037c24 */ /* 0x001fce000f8e02ff */
.L_x_32:
[----:B------:R-:W-:-:S04]  /*0180*/  LEA R14, P0, R12, UR10, 0x5 ;  /* 0x0000000a0c0e7c11 */ /* 0x000fc8000f8028ff */
[----:B------:R-:W-:-:S05]  /*0190*/  LEA.HI.X R15, R12, UR11, R2, 0x5, P0 ;  /* 0x0000000b0c0f7c11 */ /* 0x000fca00080f2c02 */
[----:B------:R-:W2:Y:S04]  /*01a0*/  LDG.E.128 R4, desc[UR4][R14.64] ;  /* 0x000000040e047981 */ /* 0x000ea8000c1e1d00 */
[----:B------:R-:W3:Y:S01]  /*01b0*/  LDG.E.128 R8, desc[UR4][R14.64+0x10] ;  /* 0x000010040e087981 */ /* 0x000ee2000c1e1d00 */
[----:B------:R-:W-:-:S05]  /*01c0*/  IADD3 R12, P0, R3, R12, RZ ;  /* 0x0000000c030c7210 */ /* 0x000fca0007f1e0ff */
[----:B------:R-:W-:Y:S01]  /*01d0*/  IMAD.X R2, RZ, RZ, R2, P0 ;  /* 0x000000ffff027224 */ /* 0x000fe200000e0602 */
[----:B------:R-:W-:-:S04]  /*01e0*/  ISETP.GE.U32.AND P0, PT, R12, UR8, PT ;  /* 0x000000080c007c0c */ /* 0x000fc8000bf06070 */
[----:B------:R-:W-:Y:S01]  /*01f0*/  ISETP.GE.U32.AND.EX P0, PT, R2, UR9, PT, P0 ;  /* 0x0000000902007c0c */ /* 0x000fe2000bf06100 */
[----:B--2---:R-:W-:Y:S02]  /*0200*/  HFMA2.BF16_V2 R4, -RZ.H0_H0, RZ.H0_H0, |R4| ;  /* 0x200000ffff047231 */ /* 0x004fe40000280904 */
[----:B------:R-:W-:Y:S02]  /*0210*/  HFMA2.BF16_V2 R5, -RZ.H0_H0, RZ.H0_H0, |R5| ;  /* 0x200000ffff057231 */ /* 0x000fe40000280905 */
[----:B------:R-:W-:Y:S01]  /*0220*/  HFMA2.BF16_V2 R6, -RZ.H0_H0, RZ.H0_H0, |R6| ;  /* 0x200000ffff067231 */ /* 0x000fe20000280906 */
[----:B------:R-:W-:Y:S01]  /*0230*/  VHMNMX.BF16_V2 R4, R4.H0_H0, R13.H0_H0, R4.H1_H1, !PT ;  /* 0x2000000d04047247 */ /* 0x000fe20007a03804 */
[----:B------:R-:W-:Y:S02]  /*0240*/  HFMA2.BF16_V2 R7, -RZ.H0_H0, RZ.H0_H0, |R7| ;  /* 0x200000ffff077231 */ /* 0x000fe40000280907 */
[----:B---3--:R-:W-:Y:S01]  /*0250*/  HFMA2.BF16_V2 R8, -RZ.H0_H0, RZ.H0_H0, |R8| ;  /* 0x200000ffff087231 */ /* 0x008fe20000280908 */
[----:B------:R-:W-:Y:S01]  /*0260*/  VHMNMX.BF16_V2 R4, R5.H0_H0, R4.H0_H0, R5.H1_H1, !PT ;  /* 0x2000000405047247 */ /* 0x000fe20007a03805 */
[----:B------:R-:W-:-:S02]  /*0270*/  HFMA2.BF16_V2 R9, -RZ.H0_H0, RZ.H0_H0, |R9| ;  /* 0x200000ffff097231 */ /* 0x000fc40000280909 */
[----:B------:R-:W-:Y:S01]  /*0280*/  HFMA2.BF16_V2 R10, -RZ.H0_H0, RZ.H0_H0, |R10| ;  /* 0x200000ffff0a7231 */ /* 0x000fe2000028090a */
[----:B------:R-:W-:Y:S01]  /*0290*/  VHMNMX.BF16_V2 R4, R6.H0_H0, R4.H0_H0, R6.H1_H1, !PT ;  /* 0x2000000406047247 */ /* 0x000fe20007a03806 */
[----:B------:R-:W-:-:S03]  /*02a0*/  HFMA2.BF16_V2 R11, -RZ.H0_H0, RZ.H0_H0, |R11| ;  /* 0x200000ffff0b7231 */ /* 0x000fc6000028090b */
[----:B------:R-:W-:-:S04]  /*02b0*/  VHMNMX.BF16_V2 R4, R7.H0_H0, R4.H0_H0, R7.H1_H1, !PT ;  /* 0x2000000407047247 */ /* 0x000fc80007a03807 */
[----:B------:R-:W-:-:S04]  /*02c0*/  VHMNMX.BF16_V2 R4, R8.H0_H0, R4.H0_H0, R8.H1_H1, !PT ;  /* 0x2000000408047247 */ /* 0x000fc80007a03808 */
[----:B------:R-:W-:-:S04]  /*02d0*/  VHMNMX.BF16_V2 R4, R9.H0_H0, R4.H0_H0, R9.H1_H1, !PT ;  /* 0x2000000409047247 */ /* 0x000fc80007a03809 */
[----:B------:R-:W-:-:S04]  /*02e0*/  VHMNMX.BF16_V2 R4, R10.H0_H0, R4.H0_H0, R10.H1_H1, !PT ;  /* 0x200000040a047247 */ /* 0x000fc80007a0380a */
[----:B------:R-:W-:-:S04]  /*02f0*/  VHMNMX.BF16_V2 R4, R11.H0_H0, R4.H0_H0, R11.H1_H1, !PT ;  /* 0x200000040b047247 */ /* 0x000fc80007a0380b */
[----:B------:R-:W-:Y:S01]  /*0300*/  PRMT R13, R4, 0x7610, R13 ;  /* 0x00007610040d7816 */ /* 0x000fe2000000000d */
[----:B------:R-:W-:Y:S06]  /*0310*/  @!P0 BRA `(.L_x_32) ;  /* 0xfffffffc00988947 */ /* 0x000fec000383ffff */
.L_x_31:
[----:B------:R-:W-:Y:S05]  /*0320*/  BSYNC B0 ;  /* 0x0000000000007941 */ /* 0x000fea0003800000 */
.L_x_30:
[----:B------:R-:W-:Y:S01]  /*0330*/  IMAD.U32 R13, R13, 0x10000, RZ ;  /* 0x000100000d0d7824 */ /* 0x000fe200078e00ff */
[----:B------:R-:W-:Y:S01]  /*0340*/  LOP3.LUT P0, RZ, R0, 0x1f, RZ, 0xc0, !PT ;  /* 0x0000001f00ff7812 */ /* 0x000fe2000780c0ff */
[----:B------:R-:W-:Y:S03]  /*0350*/  BSSY B0, `(.L_x_33) ;  /* 0x0000028000007945 */ /* 0x000fe60003800000 */
[----:B------:R-:W0:Y:S09]  /*0360*/  SHFL.DOWN PT, R2, R13, 0x10, 0x1f ;  /* 0x0a001f000d027f89 */ /* 0x000e3200000e0000 */
[----:B------:R-:W1:Y:S01]  /*0370*/  @!P0 S2R R9, SR_CgaCtaId ;  /* 0x0000000000098919 */ /* 0x000e620000008800 */
[----:B------:R-:W-:-:S02]  /*0380*/  @!P0 MOV R8, 0x400 ;  /* 0x0000040000088802 */ /* 0x000fc40000000f00 */
[----:B0-----:R-:W-:-:S05]  /*0390*/  FMNMX R3, R13, R2, !PT ;  /* 0x000000020d037209 */ /* 0x001fca0007800000 */
[----:B------:R-:W0:Y:S02]  /*03a0*/  SHFL.DOWN PT, R2, R3, 0x8, 0x1f ;  /* 0x09001f0003027f89 */ /* 0x000e2400000e0000 */
[----:B0-----:R-:W-:Y:S02]  /*03b0*/  FMNMX R4, R3, R2, !PT ;  /* 0x0000000203047209 */ /* 0x001fe40007800000 */
[----:B-1----:R-:W-:-:S03]  /*03c0*/  @!P0 LEA R3, R9, R8, 0x18 ;  /* 0x0000000809038211 */ /* 0x002fc600078ec0ff */
[----:B------:R-:W0:Y:S02]  /*03d0*/  SHFL.DOWN PT, R5, R4, 0x4, 0x1f ;  /* 0x08801f0004057f89 */ /* 0x000e2400000e0000 */
[----:B0-----:R-:W-:Y:S02]  /*03e0*/  FMNMX R5, R4, R5, !PT ;  /* 0x0000000504057209 */ /* 0x001fe40007800000 */
[----:B------:R-:W-:-:S03]  /*03f0*/  PRMT R4, RZ, 0x7610, R4 ;  /* 0x00007610ff047816 */ /* 0x000fc60000000004 */
[----:B------:R-:W0:Y:S02]  /*0400*/  SHFL.DOWN PT, R2, R5, 0x2, 0x1f ;  /* 0x08401f0005027f89 */ /* 0x000e2400000e0000 */
[----:B0-----:R-:W-:Y:S02]  /*0410*/  FMNMX R6, R5, R2, !PT ;  /* 0x0000000205067209 */ /* 0x001fe40007800000 */
[----:B------:R-:W-:-:S03]  /*0420*/  SHF.R.U32.HI R2, RZ, 0x5, R0 ;  /* 0x00000005ff027819 */ /* 0x000fc60000011600 */
[----:B------:R-:W0:Y:S02]  /*0430*/  SHFL.DOWN PT, R7, R6, 0x1, 0x1f ;  /* 0x08201f0006077f89 */ /* 0x000e2400000e0000 */
[----:B------:R-:W-:Y:S01]  /*0440*/  @!P0 IMAD R3, R2, 0x4, R3 ;  /* 0x0000000402038824 */ /* 0x000fe200078e0203 */
        /* <DEDUP_REMOVED lines=21> */
.L_x_40:
[----:B-1----:R-:W-:-:S04]  /*05a0*/  FMNMX R6, R5, R6, !PT ;  /* 0x0000000605067209 */ /* 0x002fc80007800000 */
[----:B------:R-:W-:-:S04]  /*05b0*/  F2FP.BF16.F32.PACK_AB R6, RZ, R6 ;  /* 0x00000006ff06723e */ /* 0x000fc800000010ff */
[----:B------:R-:W-:-:S07]  /*05c0*/  PRMT R4, R6, 0x7610, R4 ;  /* 0x0000761006047816 */ /* 0x000fce0000000004 */
.L_x_34:
[----:B------:R-:W-:Y:S05]  /*05d0*/  BSYNC B0 ;  /* 0x0000000000007941 */ /* 0x000fea0003800000 */
.L_x_33:
[----:B------:R-:W-:-:S13]  /*05e0*/  ISETP.NE.AND P0, PT, R0, RZ, PT ;  /* 0x000000ff0000720c */ /* 0x000fda0003f05270 */
[----:B------:R-:W-:Y:S05]  /*05f0*/  @P0 EXIT ;  /* 0x000000000000094d */ /* 0x000fea0003800000 */
[----:B------:R-:W1:Y:S01]  /*0600*/  LDC.64 R2, c[0x0][0x218] ;  /* 0x00008600ff027b82 */ /* 0x000e620000000a00 */
[----:B0-----:R-:W-:-:S05]  /*0610*/  IMAD.U32 R5, R4, 0x10000, RZ ;  /* 0x0001000004057824 */ /* 0x001fca00078e00ff */
[----:B-1----:R-:W-:Y:S01]  /*0620*/  REDG.E.MAX.S32.STRONG.GPU desc[UR4][R2.64], R5 ;  /* 0x000000050200798e */ /* 0x002fe2000d10e384 */
[----:B------:R-:W-:Y:S05]  /*0630*/  EXIT ;  /* 0x000000000000794d */ /* 0x000fea0003800000 */
.L_x_35:
[----:B------:R-:W-:Y:S02]  /*0640*/  IMAD.MOV.U32 R8, RZ, RZ, 0x8 ;  /* 0x00000008ff087424 */ /* 0x000fe400078e00ff */
[----:B------:R-:W-:Y:S02]  /*0650*/  IMAD.MOV.U32 R9, RZ, RZ, 0x1f ;  /* 0x0000001fff097424 */ /* 0x000fe400078e00ff */
[----:B------:R-:W-:-:S07]  /*0660*/  IMAD.MOV.U32 R7, RZ, RZ, -0x1 ;  /* 0xffffffffff077424 */ /* 0x000fce00078e00ff */
[----:B01----:R-:W-:Y:S05]  /*0670*/  WARPSYNC.COLLECTIVE R7, `(.L_x_36) ;  /* 0x0000000007087348 */ /* 0x003fea0003c00000 */
[----:B-1----:R1:W2:Y:S02]  /*0680*/  SHFL.DOWN P0, R6, R2, R8, R9 ;  /* 0x0800000802067389 */ /* 0x0022a40000000009 */
[----:B012---:R-:W-:Y:S01]  /*0690*/  ENDCOLLECTIVE ;  /* 0x000000000000791b */ /* 0x007fe20003800000 */
.L_x_36:
[----:B------:R-:W-:Y:S02]  /*06a0*/  IMAD.MOV.U32 R8, RZ, RZ, 0x4 ;  /* 0x00000004ff087424 */ /* 0x000fe400078e00ff */
[----:B------:R-:W-:-:S05]  /*06b0*/  IMAD.MOV.U32 R3, RZ, RZ, R6 ;  /* 0x000000ffff037224 */ /* 0x000fca00078e0006 */
[----:B------:R-:W-:-:S05]  /*06c0*/  FMNMX R3, R3, R2, !PT ;  /* 0x0000000203037209 */ /* 0x000fca0007800000 */
[----:B------:R-:W-:-:S07]  /*06d0*/  IMAD.MOV.U32 R2, RZ, RZ, R3 ;  /* 0x000000ffff027224 */ /* 0x000fce00078e0003 */
[----:B------:R-:W-:Y:S05]  /*06e0*/  WARPSYNC.COLLECTIVE R7, `(.L_x_37) ;  /* 0x0000000007087348 */ /* 0x000fea0003c00000 */
[----:B------:R0:W1:Y:S02]  /*06f0*/  SHFL.DOWN P0, R6, R2, R8, R9 ;  /* 0x0800000802067389 */ /* 0x0000640000000009 */
[----:B01----:R-:W-:Y:S01]  /*0700*/  ENDCOLLECTIVE ;  /* 0x000000000000791b */ /* 0x003fe20003800000 */
.L_x_37:
[----:B------:R-:W-:Y:S02]  /*0710*/  IMAD.MOV.U32 R8, RZ, RZ, 0x2 ;  /* 0x00000002ff087424 */ /* 0x000fe400078e00ff */
[----:B------:R-:W-:-:S05]  /*0720*/  IMAD.MOV.U32 R4, RZ, RZ, R6 ;  /* 0x000000ffff047224 */ /* 0x000fca00078e0006 */
[----:B------:R-:W-:-:S05]  /*0730*/  FMNMX R4, R3, R4, !PT ;  /* 0x0000000403047209 */ /* 0x000fca0007800000 */
[----:B------:R-:W-:-:S07]  /*0740*/  IMAD.MOV.U32 R2, RZ, RZ, R4 ;  /* 0x000000ffff027224 */ /* 0x000fce00078e0004 */
[----:B------:R-:W-:Y:S05]  /*0750*/  WARPSYNC.COLLECTIVE R7, `(.L_x_38) ;  /* 0x0000000007087348 */ /* 0x000fea0003c00000 */
[----:B------:R0:W1:Y:S02]  /*0760*/  SHFL.DOWN P0, R6, R2, R8, R9 ;  /* 0x0800000802067389 */ /* 0x0000640000000009 */
[----:B01----:R-:W-:Y:S01]  /*0770*/  ENDCOLLECTIVE ;  /* 0x000000000000791b */ /* 0x003fe20003800000 */
.L_x_38:
[----:B------:R-:W-:Y:S02]  /*0780*/  IMAD.MOV.U32 R8, RZ, RZ, 0x1 ;  /* 0x00000001ff087424 */ /* 0x000fe400078e00ff */
[----:B------:R-:W-:-:S05]  /*0790*/  IMAD.MOV.U32 R5, RZ, RZ, R6 ;  /* 0x000000ffff057224 */ /* 0x000fca00078e0006 */
[----:B------:R-:W-:-:S05]  /*07a0*/  FMNMX R5, R4, R5, !PT ;  /* 0x0000000504057209 */ /* 0x000fca0007800000 */
[----:B------:R-:W-:-:S07]  /*07b0*/  IMAD.MOV.U32 R2, RZ, RZ, R5 ;  /* 0x000000ffff027224 */ /* 0x000fce00078e0005 */
[----:B------:R-:W-:Y:S05]  /*07c0*/  WARPSYNC.COLLECTIVE R7, `(.L_x_39) ;  /* 0x0000000007087348 */ /* 0x000fea0003c00000 */
[----:B------:R0:W1:Y:S02]  /*07d0*/  SHFL.DOWN P0, R6, R2, R8, R9 ;  /* 0x0800000802067389 */ /* 0x0000640000000009 */
[----:B01----:R-:W-:Y:S01]  /*07e0*/  ENDCOLLECTIVE ;  /* 0x000000000000791b */ /* 0x003fe20003800000 */
.L_x_39:
[----:B------:R-:W-:Y:S05]  /*07f0*/  BRA `(.L_x_40) ;  /* 0xfffffffc00687947 */ /* 0x000fea000383ffff */
.L_x_41:
        /* <DEDUP_REMOVED lines=16> */
.L_x_142:


//--------------------- .text._ZN18transformer_engine51_GLOBAL__N__5afa7e58_18_current_scaling_cu_6a676ec611amax_kernelILi1ELb1E6__halfEEvPKT1_PfmmPKf --------------------------
	.section	.text._ZN18transformer_engine51_GLOBAL__N__5afa7e58_18_current_scaling_cu_6a676ec611amax_kernelILi1ELb1E6__halfEEvPKT1_PfmmPKf,"ax",@progbits
	.align	128
.text._ZN18transformer_engine51_GLOBAL__N__5afa7e58_18_current_scaling_cu_6a676ec611amax_kernelILi1ELb1E6__halfEEvPKT1_PfmmPKf:
        .type           _ZN18transformer_engine51_GLOBAL__N__5afa7e58_18_current_scaling_cu_6a676ec611amax_kernelILi1ELb1E6__halfEEvPKT1_PfmmPKf,@function
        .size           _ZN18transformer_engine51_GLOBAL__N__5afa7e58_18_current_scaling_cu_6a676ec611amax_kernelILi1ELb1E6__halfEEvPKT1_PfmmPKf,(.L_x_143 - _ZN18transformer_engine51_GLOBAL__N__5afa7e58_18_current_scaling_cu_6a676ec611amax_kernelILi1ELb1E6__halfEEvPKT1_PfmmPKf)
        .other          _ZN18transformer_engine51_GLOBAL__N__5afa7e58_18_current_scaling_cu_6a676ec611amax_kernelILi1ELb1E6__halfEEvPKT1_PfmmPKf,@"STO_CUDA_ENTRY STV_DEFAULT"
_ZN18transformer_engine51_GLOBAL__N__5afa7e58_18_current_scaling_cu_6a676ec611amax_kernelILi1ELb1E6__halfEEvPKT1_PfmmPKf:
        /* <DEDUP_REMOVED lines=10> */
.L_x_42:
        /* <DEDUP_REMOVED lines=15> */
.L_x_45:
[----:B------:R-:W-:-:S04]  /*0190*/  LEA R2, P0, R6, UR10, 0x1 ;  /* 0x0000000a06027c11 */ /* 0x000fc8000f8008ff */
[----:B------:R-:W-:-:S06]  /*01a0*/  LEA.HI.X R3, R6, UR11, R7, 0x1, P0 ;  /* 0x0000000b06037c11 */ /* 0x000fcc00080f0c07 */
[----:B------:R-:W2:Y:S01]  /*01b0*/  LDG.E.U16 R3, desc[UR4][R2.64] ;  /* 0x0000000402037981 */ /* 0x000ea2000c1e1500 */
[----:B------:R-:W-:-:S05]  /*01c0*/  IADD3 R6, P0, R5, R6, RZ ;  /* 0x0000000605067210 */ /* 0x000fca0007f1e0ff */
[----:B------:R-:W-:Y:S01]  /*01d0*/  IMAD.X R7, RZ, RZ, R7, P0 ;  /* 0x000000ffff077224 */ /* 0x000fe200000e0607 */
[----:B------:R-:W-:-:S04]  /*01e0*/  ISETP.GE.U32.AND P0, PT, R6, UR8, PT ;  /* 0x0000000806007c0c */ /* 0x000fc8000bf06070 */
[----:B------:R-:W-:Y:S02]  /*01f0*/  ISETP.GE.U32.AND.EX P0, PT, R7, UR9, PT, P0 ;  /* 0x0000000907007c0c */ /* 0x000fe4000bf06100 */
[----:B--2---:R-:W-:-:S11]  /*0200*/  HMNMX2 R4, |R3|.H0_H0, R4.H0_H0, !PT ;  /* 0x2000000403047240 */ /* 0x004fd60007800a00 */
[----:B------:R-:W-:Y:S05]  /*0210*/  @!P0 BRA `(.L_x_45) ;  /* 0xfffffffc00dc8947 */ /* 0x000fea000383ffff */
.L_x_44:
[----:B------:R-:W-:Y:S05]  /*0220*/  BSYNC B0 ;  /* 0x0000000000007941 */ /* 0x000fea0003800000 */
.L_x_43:
[----:B------:R-:W-:Y:S01]  /*0230*/  HADD2.F32 R4, -RZ, R4.H0_H0 ;  /* 0x20000004ff047230 */ /* 0x000fe20000004100 */
        /* <DEDUP_REMOVED lines=9> */
[----:B0-----:R-:W-:Y:S02]  /*02d0*/  FMNMX R2, R3, R2, !PT ;  /* 0x0000000203027209 */ /* 0x001fe40007800000 */
[----:B-1----:R-:W-:-:S03]  /*02e0*/  @!P0 LEA R3, R9, R8, 0x18 ;  /* 0x0000000809038211 */ /* 0x002fc600078ec0ff */
[----:B------:R-:W0:Y:S02]  /*02f0*/  SHFL.DOWN PT, R5, R2, 0x4, 0x1f ;  /* 0x08801f0002057f89 */ /* 0x000e2400000e0000 */
[----:B------:R-:W-:Y:S01]  /*0300*/  @!P0 IMAD.IADD R3, R4, 0x1, R3 ;  /* 0x0000000104038824 */ /* 0x000fe200078e0203 */
[----:B------:R-:W-:Y:S02]  /*0310*/  PRMT R4, RZ, 0x7610, R4 ;  /* 0x00007610ff047816 */ /* 0x000fe40000000004 */
[----:B0-----:R-:W-:Y:S02]  /*0320*/  FMNMX R5, R2, R5, !PT ;  /* 0x0000000502057209 */ /* 0x001fe40007800000 */
[----:B------:R-:W-:-:S03]  /*0330*/  SHF.R.U32.HI R2, RZ, 0x5, R0 ;  /* 0x00000005ff027819 */ /* 0x000fc60000011600 */
[----:B------:R-:W0:Y:S02]  /*0340*/  SHFL.DOWN PT, R6, R5, 0x2, 0x1f ;  /* 0x08401f0005067f89 */ /* 0x000e2400000e0000 */
[----:B0-----:R-:W-:-:S05]  /*0350*/  FMNMX R6, R5, R6, !PT ;  /* 0x0000000605067209 */ /* 0x001fca0007800000 */
        /* <DEDUP_REMOVED lines=22> */
.L_x_53:
[----:B-1----:R-:W-:-:S04]  /*04c0*/  FMNMX R4, R5, R6, !PT ;  /* 0x0000000605047209 */ /* 0x002fc80007800000 */
[----:B------:R-:W-:-:S07]  /*04d0*/  F2FP.F16.F32.PACK_AB R4, RZ, R4 ;  /* 0x00000004ff04723e */ /* 0x000fce00000000ff */
.L_x_47:
[----:B------:R-:W-:Y:S05]  /*04e0*/  BSYNC B0 ;  /* 0x0000000000007941 */ /* 0x000fea0003800000 */
.L_x_46:
[----:B------:R-:W-:-:S13]  /*04f0*/  ISETP.NE.AND P0, PT, R0, RZ, PT ;  /* 0x000000ff0000720c */ /* 0x000fda0003f05270 */
[----:B------:R-:W-:Y:S05]  /*0500*/  @P0 EXIT ;  /* 0x000000000000094d */ /* 0x000fea0003800000 */
[----:B------:R-:W1:Y:S01]  /*0510*/  LDC.64 R2, c[0x0][0x218] ;  /* 0x00008600ff027b82 */ /* 0x000e620000000a00 */
[----:B0-----:R-:W-:-:S05]  /*0520*/  HADD2.F32 R5, -RZ, R4.H0_H0 ;  /* 0x20000004ff057230 */ /* 0x001fca0000004100 */
[----:B-1----:R-:W-:Y:S01]  /*0530*/  REDG.E.MAX.S32.STRONG.GPU desc[UR4][R2.64], R5 ;  /* 0x000000050200798e */ /* 0x002fe2000d10e384 */
[----:B------:R-:W-:Y:S05]  /*0540*/  EXIT ;  /* 0x000000000000794d */ /* 0x000fea0003800000 */
.L_x_48:
[----:B------:R-:W-:Y:S02]  /*0550*/  IMAD.MOV.U32 R8, RZ, RZ, 0x8 ;  /* 0x00000008ff087424 */ /* 0x000fe400078e00ff */
[----:B------:R-:W-:Y:S02]  /*0560*/  IMAD.MOV.U32 R9, RZ, RZ, 0x1f ;  /* 0x0000001fff097424 */ /* 0x000fe400078e00ff */
[----:B------:R-:W-:-:S07]  /*0570*/  IMAD.MOV.U32 R7, RZ, RZ, -0x1 ;  /* 0xffffffffff077424 */ /* 0x000fce00078e00ff */
[----:B01----:R-:W-:Y:S05]  /*0580*/  WARPSYNC.COLLECTIVE R7, `(.L_x_49) ;  /* 0x0000000007087348 */ /* 0x003fea0003c00000 */
[----:B-1----:R1:W2:Y:S02]  /*0590*/  SHFL.DOWN P0, R6, R2, R8, R9 ;  /* 0x0800000802067389 */ /* 0x0022a40000000009 */
[----:B012---:R-:W-:Y:S01]  /*05a0*/  ENDCOLLECTIVE ;  /* 0x000000000000791b */ /* 0x007fe20003800000 */
.L_x_49:
[----:B------:R-:W-:Y:S02]  /*05b0*/  IMAD.MOV.U32 R8, RZ, RZ, 0x4 ;  /* 0x00000004ff087424 */ /* 0x000fe400078e00ff */
[----:B------:R-:W-:-:S05]  /*05c0*/  IMAD.MOV.U32 R3, RZ, RZ, R6 ;  /* 0x000000ffff037224 */ /* 0x000fca00078e0006 */
[----:B------:R-:W-:-:S05]  /*05d0*/  FMNMX R3, R3, R2, !PT ;  /* 0x0000000203037209 */ /* 0x000fca0007800000 */
[----:B------:R-:W-:-:S07]  /*05e0*/  IMAD.MOV.U32 R2, RZ, RZ, R3 ;  /* 0x000000ffff027224 */ /* 0x000fce00078e0003 */
[----:B------:R-:W-:Y:S05]  /*05f0*/  WARPSYNC.COLLECTIVE R7, `(.L_x_50) ;  /* 0x0000000007087348 */ /* 0x000fea0003c00000 */
[----:B------:R0:W1:Y:S02]  /*0600*/  SHFL.DOWN P0, R6, R2, R8, R9 ;  /* 0x0800000802067389 */ /* 0x0000640000000009 */
[----:B01----:R-:W-:Y:S01]  /*0610*/  ENDCOLLECTIVE ;  /* 0x000000000000791b */ /* 0x003fe20003800000 */
.L_x_50:
[----:B------:R-:W-:Y:S02]  /*0620*/  IMAD.MOV.U32 R8, RZ, RZ, 0x2 ;  /* 0x00000002ff087424 */ /* 0x000fe400078e00ff */
[----:B------:R-:W-:-:S05]  /*0630*/  IMAD.MOV.U32 R4, RZ, RZ, R6 ;  /* 0x000000ffff047224 */ /* 0x000fca00078e0006 */
[----:B------:R-:W-:-:S05]  /*0640*/  FMNMX R4, R3, R4, !PT ;  /* 0x0000000403047209 */ /* 0x000fca0007800000 */
[----:B------:R-:W-:-:S07]  /*0650*/  IMAD.MOV.U32 R2, RZ, RZ, R4 ;  /* 0x000000ffff027224 */ /* 0x000fce00078e0004 */
[----:B------:R-:W-:Y:S05]  /*0660*/  WARPSYNC.COLLECTIVE R7, `(.L_x_51) ;  /* 0x0000000007087348 */ /* 0x000fea0003c00000 */
[----:B------:R0:W1:Y:S02]  /*0670*/  SHFL.DOWN P0, R6, R2, R8, R9 ;  /* 0x0800000802067389 */ /* 0x0000640000000009 */
[----:B01----:R-:W-:Y:S01]  /*0680*/  ENDCOLLECTIVE ;  /* 0x000000000000791b */ /* 0x003fe20003800000 */
.L_x_51:
[----:B------:R-:W-:Y:S02]  /*0690*/  IMAD.MOV.U32 R8, RZ, RZ, 0x1 ;  /* 0x00000001ff087424 */ /* 0x000fe400078e00ff */
[----:B------:R-:W-:-:S05]  /*06a0*/  IMAD.MOV.U32 R5, RZ, RZ, R6 ;  /* 0x000000ffff057224 */ /* 0x000fca00078e0006 */
[----:B------:R-:W-:-:S05]  /*06b0*/  FMNMX R5, R4, R5, !PT ;  /* 0x0000000504057209 */ /* 0x000fca0007800000 */
[----:B------:R-:W-:-:S07]  /*06c0*/  IMAD.MOV.U32 R2, RZ, RZ, R5 ;  /* 0x000000ffff027224 */ /* 0x000fce00078e0005 */
[----:B------:R-:W-:Y:S05]  /*06d0*/  WARPSYNC.COLLECTIVE R7, `(.L_x_52) ;  /* 0x0000000007087348 */ /* 0x000fea0003c00000 */
[----:B------:R0:W1:Y:S02]  /*06e0*/  SHFL.DOWN P0, R6, R2, R8, R9 ;  /* 0x0800000802067389 */ /* 0x0000640000000009 */
[----:B01----:R-:W-:Y:S01]  /*06f0*/  ENDCOLLECTIVE ;  /* 0x000000000000791b */ /* 0x003fe20003800000 */
.L_x_52:
[----:B------:R-:W-:Y:S05]  /*0700*/  BRA `(.L_x_53) ;  /* 0xfffffffc006c7947 */ /* 0x000fea000383ffff */
.L_x_54:
        /* <DEDUP_REMOVED lines=15> */
.L_x_143:


//--------------------- .text._ZN18transformer_engine51_GLOBAL__N__5afa7e58_18_current_scaling_cu_6a676ec611amax_kernelILi16ELb0E6__halfEEvPKT1_PfmmPKf --------------------------
	.section	.text._ZN18transformer_engine51_GLOBAL__N__5afa7e58_18_current_scaling_cu_6a676ec611amax_kernelILi16ELb0E6__halfEEvPKT1_PfmmPKf,"ax",@progbits
	.align	128
.text._ZN18transformer_engine51_GLOBAL__N__5afa7e58_18_current_scaling_cu_6a676ec611amax_kernelILi16ELb0E6__halfEEvPKT1_PfmmPKf:
        .type           _ZN18transformer_engine51_GLOBAL__N__5afa7e58_18_current_scaling_cu_6a676ec611amax_kernelILi16ELb0E6__halfEEvPKT1_PfmmPKf,@function
        .size           _ZN18transformer_engine51_GLOBAL__N__5afa7e58_18_current_scaling_cu_6a676ec611amax_kernelILi16ELb0E6__halfEEvPKT1_PfmmPKf,(.L_x_144 - _ZN18transformer_engine51_GLOBAL__N__5afa7e58_18_current_scaling_cu_6a676ec611amax_kernelILi16ELb0E6__halfEEvPKT1_PfmmPKf)
        .other          _ZN18transformer_engine51_GLOBAL__N__5afa7e58_18_current_scaling_cu_6a676ec611amax_kernelILi16ELb0E6__halfEEvPKT1_PfmmPKf,@"STO_CUDA_ENTRY STV_DEFAULT"
_ZN18transformer_engine51_GLOBAL__N__5afa7e58_18_current_scaling_cu_6a676ec611amax_kernelILi16ELb0E6__halfEEvPKT1_PfmmPKf:
        /* <DEDUP_REMOVED lines=10> */
.L_x_55:
        /* <DEDUP_REMOVED lines=27> */
.L_x_61:
        /* <DEDUP_REMOVED lines=152> */
.L_x_59:
[----:B------:R-:W-:Y:S02]  /*0bd0*/  IMAD.U32 R20, R16, 0x20, R3 ;  /* 0x0000002010147824 */ /* 0x000fe400078e0003 */
[----:B------:R-:W-:-:S05]  /*0be0*/  IMAD.MOV.U32 R21, RZ, RZ, R11 ;  /* 0x000000ffff157224 */ /* 0x000fca00078e000b */
[----:B------:R0:W5:Y:S04]  /*0bf0*/  LDG.E.128 R8, desc[UR4][R20.64] ;  /* 0x0000000414087981 */ /* 0x000168000c1e1d00 */
[----:B------:R0:W5:Y:S02]  /*0c00*/  LDG.E.128 R12, desc[UR4][R20.64+0x10] ;  /* 0x00001004140c7981 */ /* 0x000164000c1e1d00 */
.L_x_60:
[----:B------:R-:W-:Y:S05]  /*0c10*/  BSYNC B1 ;  /* 0x0000000000017941 */ /* 0x000fea0003800000 */
.L_x_58:
[----:B------:R-:W1:Y:S01]  /*0c20*/  LDC R17, c[0x0][0xc] ;  /* 0x00000300ff117b82 */ /* 0x000e620000000800 */
[----:B-----5:R-:W-:-:S04]  /*0c30*/  VHMNMX R0, |R8|.H0_H0, R0.H0_H0, |R8|.H1_H1, !PT ;  /* 0x2000000008007247 */ /* 0x020fc80007883a08 */
[----:B------:R-:W-:-:S04]  /*0c40*/  VHMNMX R0, |R9|.H0_H0, R0.H0_H0, |R9|.H1_H1, !PT ;  /* 0x2000000009007247 */ /* 0x000fc80007883a09 */
[----:B------:R-:W-:-:S04]  /*0c50*/  VHMNMX R0, |R10|.H0_H0, R0.H0_H0, |R10|.H1_H1, !PT ;  /* 0x200000000a007247 */ /* 0x000fc80007883a0a */
[----:B------:R-:W-:-:S04]  /*0c60*/  VHMNMX R0, |R11|.H0_H0, R0.H0_H0, |R11|.H1_H1, !PT ;  /* 0x200000000b007247 */ /* 0x000fc80007883a0b */
[----:B------:R-:W-:-:S04]  /*0c70*/  VHMNMX R0, |R12|.H0_H0, R0.H0_H0, |R12|.H1_H1, !PT ;  /* 0x200000000c007247 */ /* 0x000fc80007883a0c */
[----:B------:R-:W-:Y:S01]  /*0c80*/  VHMNMX R0, |R13|.H0_H0, R0.H0_H0, |R13|.H1_H1, !PT ;  /* 0x200000000d007247 */ /* 0x000fe20007883a0d */
[----:B-1----:R-:W-:-:S03]  /*0c90*/  IMAD R17, R17, UR6, RZ ;  /* 0x0000000611117c24 */ /* 0x002fc6000f8e02ff */
[----:B------:R-:W-:Y:S02]  /*0ca0*/  VHMNMX R0, |R14|.H0_H0, R0.H0_H0, |R14|.H1_H1, !PT ;  /* 0x200000000e007247 */ /* 0x000fe40007883a0e */
[----:B------:R-:W-:Y:S02]  /*0cb0*/  IADD3 R16, P0, R17, R16, RZ ;  /* 0x0000001011107210 */ /* 0x000fe40007f1e0ff */
[----:B------:R-:W-:-:S03]  /*0cc0*/  VHMNMX R0, |R15|.H0_H0, R0.H0_H0, |R15|.H1_H1, !PT ;  /* 0x200000000f007247 */ /* 0x000fc60007883a0f */
[----:B------:R-:W-:Y:S01]  /*0cd0*/  IMAD.X R7, RZ, RZ, R7, P0 ;  /* 0x000000ffff077224 */ /* 0x000fe200000e0607 */
[----:B------:R-:W-:-:S04]  /*0ce0*/  ISETP.GE.U32.AND P0, PT, R16, UR10, PT ;  /* 0x0000000a10007c0c */ /* 0x000fc8000bf06070 */
[----:B------:R-:W-:-:S13]  /*0cf0*/  ISETP.GE.U32.AND.EX P0, PT, R7, UR11, PT, P0 ;  /* 0x0000000b07007c0c */ /* 0x000fda000bf06100 */
[----:B------:R-:W-:Y:S05]  /*0d00*/  @!P0 BRA `(.L_x_61) ;  /* 0xfffffff400508947 */ /* 0x000fea000383ffff */
.L_x_57:
[----:B------:R-:W-:Y:S05]  /*0d10*/  BSYNC B0 ;  /* 0x0000000000007941 */ /* 0x000fea0003800000 */
.L_x_56:
[----:B------:R-:W-:Y:S01]  /*0d20*/  HADD2.F32 R2, -RZ, R0.H0_H0 ;  /* 0x20000000ff027230 */ /* 0x000fe20000004100 */
        /* <DEDUP_REMOVED lines=41> */
.L_x_69:
[----:B--2---:R-:W-:-:S04]  /*0fc0*/  FMNMX R4, R5, R6, !PT ;  /* 0x0000000605047209 */ /* 0x004fc80007800000 */
[----:B------:R-:W-:-:S07]  /*0fd0*/  F2FP.F16.F32.PACK_AB R4, RZ, R4 ;  /* 0x00000004ff04723e */ /* 0x000fce00000000ff */
.L_x_63:
[----:B------:R-:W-:Y:S05]  /*0fe0*/  BSYNC B0 ;  /* 0x0000000000007941 */ /* 0x000fea0003800000 */
.L_x_62:
[----:B------:R-:W-:-:S13]  /*0ff0*/  ISETP.NE.AND P0, PT, R0, RZ, PT ;  /* 0x000000ff0000720c */ /* 0x000fda0003f05270 */
[----:B------:R-:W-:Y:S05]  /*1000*/  @P0 EXIT ;  /* 0x000000000000094d */ /* 0x000fea0003800000 */
[----:B------:R-:W2:Y:S01]  /*1010*/  LDC.64 R2, c[0x0][0x218] ;  /* 0x00008600ff027b82 */ /* 0x000ea20000000a00 */
[----:B-1----:R-:W-:-:S05]  /*1020*/  HADD2.F32 R5, -RZ, R4.H0_H0 ;  /* 0x20000004ff057230 */ /* 0x002fca0000004100 */
[----:B--2---:R-:W-:Y:S01]  /*1030*/  REDG.E.MAX.S32.STRONG.GPU desc[UR4][R2.64], R5 ;  /* 0x000000050200798e */ /* 0x004fe2000d10e384 */
[----:B------:R-:W-:Y:S05]  /*1040*/  EXIT ;  /* 0x000000000000794d */ /* 0x000fea0003800000 */
.L_x_64:
[----:B------:R-:W-:Y:S02]  /*1050*/  IMAD.MOV.U32 R8, RZ, RZ, 0x8 ;  /* 0x00000008ff087424 */ /* 0x000fe400078e00ff */
[----:B------:R-:W-:Y:S02]  /*1060*/  IMAD.MOV.U32 R9, RZ, RZ, 0x1f ;  /* 0x0000001fff097424 */ /* 0x000fe400078e00ff */
[----:B------:R-:W-:-:S07]  /*1070*/  IMAD.MOV.U32 R7, RZ, RZ, -0x1 ;  /* 0xffffffffff077424 */ /* 0x000fce00078e00ff */
[----:B012---:R-:W-:Y:S05]  /*1080*/  WARPSYNC.COLLECTIVE R7, `(.L_x_65) ;  /* 0x0000000007087348 */ /* 0x007fea0003c00000 */
[----:B--2---:R2:W3:Y:S02]  /*1090*/  SHFL.DOWN P0, R6, R2, R8, R9 ;  /* 0x0800000802067389 */ /* 0x0044e40000000009 */
[----:B0123--:R-:W-:Y:S01]  /*10a0*/  ENDCOLLECTIVE ;  /* 0x000000000000791b */ /* 0x00ffe20003800000 */
.L_x_65:
[----:B------:R-:W-:Y:S02]  /*10b0*/  IMAD.MOV.U32 R8, RZ, RZ, 0x4 ;  /* 0x00000004ff087424 */ /* 0x000fe400078e00ff */
[----:B------:R-:W-:-:S05]  /*10c0*/  IMAD.MOV.U32 R3, RZ, RZ, R6 ;  /* 0x000000ffff037224 */ /* 0x000fca00078e0006 */
[----:B------:R-:W-:-:S05]  /*10d0*/  FMNMX R3, R3, R2, !PT ;  /* 0x0000000203037209 */ /* 0x000fca0007800000 */
[----:B------:R-:W-:-:S07]  /*10e0*/  IMAD.MOV.U32 R2, RZ, RZ, R3 ;  /* 0x000000ffff027224 */ /* 0x000fce00078e0003 */
[----:B------:R-:W-:Y:S05]  /*10f0*/  WARPSYNC.COLLECTIVE R7, `(.L_x_66) ;  /* 0x0000000007087348 */ /* 0x000fea0003c00000 */
[----:B------:R0:W1:Y:S02]  /*1100*/  SHFL.DOWN P0, R6, R2, R8, R9 ;  /* 0x0800000802067389 */ /* 0x0000640000000009 */
[----:B01----:R-:W-:Y:S01]  /*1110*/  ENDCOLLECTIVE ;  /* 0x000000000000791b */ /* 0x003fe20003800000 */
.L_x_66:
[----:B------:R-:W-:Y:S02]  /*1120*/  IMAD.MOV.U32 R8, RZ, RZ, 0x2 ;  /* 0x00000002ff087424 */ /* 0x000fe400078e00ff */
[----:B------:R-:W-:-:S05]  /*1130*/  IMAD.MOV.U32 R4, RZ, RZ, R6 ;  /* 0x000000ffff047224 */ /* 0x000fca00078e0006 */
[----:B------:R-:W-:-:S05]  /*1140*/  FMNMX R4, R3, R4, !PT ;  /* 0x0000000403047209 */ /* 0x000fca0007800000 */
[----:B------:R-:W-:-:S07]  /*1150*/  IMAD.MOV.U32 R2, RZ, RZ, R4 ;  /* 0x000000ffff027224 */ /* 0x000fce00078e0004 */
[----:B------:R-:W-:Y:S05]  /*1160*/  WARPSYNC.COLLECTIVE R7, `(.L_x_67) ;  /* 0x0000000007087348 */ /* 0x000fea0003c00000 */
[----:B------:R0:W1:Y:S02]  /*1170*/  SHFL.DOWN P0, R6, R2, R8, R9 ;  /* 0x0800000802067389 */ /* 0x0000640000000009 */
[----:B01----:R-:W-:Y:S01]  /*1180*/  ENDCOLLECTIVE ;  /* 0x000000000000791b */ /* 0x003fe20003800000 */
.L_x_67:
[----:B------:R-:W-:Y:S02]  /*1190*/  IMAD.MOV.U32 R8, RZ, RZ, 0x1 ;  /* 0x00000001ff087424 */ /* 0x000fe400078e00ff */
[----:B------:R-:W-:-:S05]  /*11a0*/  IMAD.MOV.U32 R5, RZ, RZ, R6 ;  /* 0x000000ffff057224 */ /* 0x000fca00078e0006 */
[----:B------:R-:W-:-:S05]  /*11b0*/  FMNMX R5, R4, R5, !PT ;  /* 0x0000000504057209 */ /* 0x000fca0007800000 */
[----:B------:R-:W-:-:S07]  /*11c0*/  IMAD.MOV.U32 R2, RZ, RZ, R5 ;  /* 0x000000ffff027224 */ /* 0x000fce00078e0005 */
[----:B------:R-:W-:Y:S05]  /*11d0*/  WARPSYNC.COLLECTIVE R7, `(.L_x_68) ;  /* 0x0000000007087348 */ /* 0x000fea0003c00000 */
[----:B------:R0:W1:Y:S02]  /*11e0*/  SHFL.DOWN P0, R6, R2, R8, R9 ;  /* 0x0800000802067389 */ /* 0x0000640000000009 */
[----:B01----:R-:W-:Y:S01]  /*11f0*/  ENDCOLLECTIVE ;  /* 0x000000000000791b */ /* 0x003fe20003800000 */
.L_x_68:
[----:B------:R-:W-:Y:S05]  /*1200*/  BRA `(.L_x_69) ;  /* 0xfffffffc006c7947 */ /* 0x000fea000383ffff */
.L_x_70:
        /* <DEDUP_REMOVED lines=15> */
.L_x_144:


//--------------------- .text._ZN18transformer_engine51_GLOBAL__N__5afa7e58_18_current_scaling_cu_6a676ec611amax_kernelILi16ELb1E6__halfEEvPKT1_PfmmPKf --------------------------
	.section	.text._ZN18transformer_engine51_GLOBAL__N__5afa7e58_18_current_scaling_cu_6a676ec611amax_kernelILi16ELb1E6__halfEEvPKT1_PfmmPKf,"ax",@progbits
	.align	128
.text._ZN18transformer_engine51_GLOBAL__N__5afa7e58_18_current_scaling_cu_6a676ec611amax_kernelILi16ELb1E6__halfEEvPKT1_PfmmPKf:
        .type           _ZN18transformer_engine51_GLOBAL__N__5afa7e58_18_current_scaling_cu_6a676ec611amax_kernelILi16ELb1E6__halfEEvPKT1_PfmmPKf,@function
        .size           _ZN18transformer_engine51_GLOBAL__N__5afa7e58_18_current_scaling_cu_6a676ec611amax_kernelILi16ELb1E6__halfEEvPKT1_PfmmPKf,(.L_x_145 - _ZN18transformer_engine51_GLOBAL__N__5afa7e58_18_current_scaling_cu_6a676ec611amax_kernelILi16ELb1E6__halfEEvPKT1_PfmmPKf)
        .other          _ZN18transformer_engine51_GLOBAL__N__5afa7e58_18_current_scaling_cu_6a676ec611amax_kernelILi16ELb1E6__halfEEvPKT1_PfmmPKf,@"STO_CUDA_ENTRY STV_DEFAULT"
_ZN18transformer_engine51_GLOBAL__N__5afa7e58_18_current_scaling_cu_6a676ec611amax_kernelILi16ELb1E6__halfEEvPKT1_PfmmPKf:
        /* <DEDUP_REMOVED lines=10> */
.L_x_71:
        /* <DEDUP_REMOVED lines=15> */
.L_x_74:
[----:B------:R-:W-:-:S04]  /*0190*/  LEA R2, P0, R14, UR10, 0x5 ;  /* 0x0000000a0e027c11 */ /* 0x000fc8000f8028ff */
[----:B------:R-:W-:-:S05]  /*01a0*/  LEA.HI.X R3, R14, UR11, R15, 0x5, P0 ;  /* 0x0000000b0e037c11 */ /* 0x000fca00080f2c0f */
[----:B------:R-:W2:Y:S04]  /*01b0*/  LDG.E.128 R4, desc[UR4][R2.64] ;  /* 0x0000000402047981 */ /* 0x000ea8000c1e1d00 */
[----:B------:R0:W3:Y:S01]  /*01c0*/  LDG.E.128 R8, desc[UR4][R2.64+0x10] ;  /* 0x0000100402087981 */ /* 0x0000e2000c1e1d00 */
[----:B------:R-:W-:-:S05]  /*01d0*/  IADD3 R14, P0, R13, R14, RZ ;  /* 0x0000000e0d0e7210 */ /* 0x000fca0007f1e0ff */
[----:B------:R-:W-:Y:S01]  /*01e0*/  IMAD.X R15, RZ, RZ, R15, P0 ;  /* 0x000000ffff0f7224 */ /* 0x000fe200000e060f */
[----:B------:R-:W-:-:S04]  /*01f0*/  ISETP.GE.U32.AND P0, PT, R14, UR8, PT ;  /* 0x000000080e007c0c */ /* 0x000fc8000bf06070 */
[----:B------:R-:W-:Y:S02]  /*0200*/  ISETP.GE.U32.AND.EX P0, PT, R15, UR9, PT, P0 ;  /* 0x000000090f007c0c */ /* 0x000fe4000bf06100 */
[----:B--2---:R-:W-:-:S04]  /*0210*/  VHMNMX R4, |R4|.H0_H0, R12.H0_H0, |R4|.H1_H1, !PT ;  /* 0x2000000c04047247 */ /* 0x004fc80007883a04 */
[----:B0-----:R-:W-:-:S04]  /*0220*/  VHMNMX R3, |R5|.H0_H0, R4.H0_H0, |R5|.H1_H1, !PT ;  /* 0x2000000405037247 */ /* 0x001fc80007883a05 */
[----:B------:R-:W-:-:S04]  /*0230*/  VHMNMX R3, |R6|.H0_H0, R3.H0_H0, |R6|.H1_H1, !PT ;  /* 0x2000000306037247 */ /* 0x000fc80007883a06 */
[----:B------:R-:W-:-:S04]  /*0240*/  VHMNMX R4, |R7|.H0_H0, R3.H0_H0, |R7|.H1_H1, !PT ;  /* 0x2000000307047247 */ /* 0x000fc80007883a07 */
[----:B---3--:R-:W-:-:S04]  /*0250*/  VHMNMX R4, |R8|.H0_H0, R4.H0_H0, |R8|.H1_H1, !PT ;  /* 0x2000000408047247 */ /* 0x008fc80007883a08 */
[----:B------:R-:W-:-:S04]  /*0260*/  VHMNMX R5, |R9|.H0_H0, R4.H0_H0, |R9|.H1_H1, !PT ;  /* 0x2000000409057247 */ /* 0x000fc80007883a09 */
[----:B------:R-:W-:-:S04]  /*0270*/  VHMNMX R5, |R10|.H0_H0, R5.H0_H0, |R10|.H1_H1, !PT ;  /* 0x200000050a057247 */ /* 0x000fc80007883a0a */
[----:B------:R-:W-:Y:S01]  /*0280*/  VHMNMX R12, |R11|.H0_H0, R5.H0_H0, |R11|.H1_H1, !PT ;  /* 0x200000050b0c7247 */ /* 0x000fe20007883a0b */
[----:B------:R-:W-:Y:S06]  /*0290*/  @!P0 BRA `(.L_x_74) ;  /* 0xfffffffc00bc8947 */ /* 0x000fec000383ffff */
.L_x_73:
[----:B------:R-:W-:Y:S05]  /*02a0*/  BSYNC B0 ;  /* 0x0000000000007941 */ /* 0x000fea0003800000 */
.L_x_72:
[----:B------:R-:W-:Y:S01]  /*02b0*/  HADD2.F32 R12, -RZ, R12.H0_H0 ;  /* 0x2000000cff0c7230 */ /* 0x000fe20000004100 */
        /* <DEDUP_REMOVED lines=38> */
.L_x_82:
[----:B-1----:R-:W-:-:S04]  /*0520*/  FMNMX R4, R5, R6, !PT ;  /* 0x0000000605047209 */ /* 0x002fc80007800000 */
[----:B------:R-:W-:-:S07]  /*0530*/  F2FP.F16.F32.PACK_AB R4, RZ, R4 ;  /* 0x00000004ff04723e */ /* 0x000fce00000000ff */
.L_x_76:
[----:B------:R-:W-:Y:S05]  /*0540*/  BSYNC B0 ;  /* 0x0000000000007941 */ /* 0x000fea0003800000 */
.L_x_75:
[----:B------:R-:W-:-:S13]  /*0550*/  ISETP.NE.AND P0, PT, R0, RZ, PT ;  /* 0x000000ff0000720c */ /* 0x000fda0003f05270 */
[----:B------:R-:W-:Y:S05]  /*0560*/  @P0 EXIT ;  /* 0x000000000000094d */ /* 0x000fea0003800000 */
[----:B------:R-:W1:Y:S01]  /*0570*/  LDC.64 R2, c[0x0][0x218] ;  /* 0x00008600ff027b82 */ /* 0x000e620000000a00 */
[----:B0-----:R-:W-:-:S05]  /*0580*/  HADD2.F32 R5, -RZ, R4.H0_H0 ;  /* 0x20000004ff057230 */ /* 0x001fca0000004100 */
[----:B-1----:R-:W-:Y:S01]  /*0590*/  REDG.E.MAX.S32.STRONG.GPU desc[UR4][R2.64], R5 ;  /* 0x000000050200798e */ /* 0x002fe2000d10e384 */
[----:B------:R-:W-:Y:S05]  /*05a0*/  EXIT ;  /* 0x000000000000794d */ /* 0x000fea0003800000 */
.L_x_77:
[----:B------:R-:W-:Y:S02]  /*05b0*/  IMAD.MOV.U32 R8, RZ, RZ, 0x8 ;  /* 0x00000008ff087424 */ /* 0x000fe400078e00ff */
[----:B------:R-:W-:Y:S02]  /*05c0*/  IMAD.MOV.U32 R9, RZ, RZ, 0x1f ;  /* 0x0000001fff097424 */ /* 0x000fe400078e00ff */
[----:B------:R-:W-:-:S07]  /*05d0*/  IMAD.MOV.U32 R7, RZ, RZ, -0x1 ;  /* 0xffffffffff077424 */ /* 0x000fce00078e00ff */
[----:B01----:R-:W-:Y:S05]  /*05e0*/  WARPSYNC.COLLECTIVE R7, `(.L_x_78) ;  /* 0x0000000007087348 */ /* 0x003fea0003c00000 */
[----:B-1----:R1:W2:Y:S02]  /*05f0*/  SHFL.DOWN P0, R6, R2, R8, R9 ;  /* 0x0800000802067389 */ /* 0x0022a40000000009 */
[----:B012---:R-:W-:Y:S01]  /*0600*/  ENDCOLLECTIVE ;  /* 0x000000000000791b */ /* 0x007fe20003800000 */
.L_x_78:
[----:B------:R-:W-:Y:S02]  /*0610*/  IMAD.MOV.U32 R8, RZ, RZ, 0x4 ;  /* 0x00000004ff087424 */ /* 0x000fe400078e00ff */
[----:B------:R-:W-:-:S05]  /*0620*/  IMAD.MOV.U32 R3, RZ, RZ, R6 ;  /* 0x000000ffff037224 */ /* 0x000fca00078e0006 */
[----:B------:R-:W-:-:S05]  /*0630*/  FMNMX R3, R3, R2, !PT ;  /* 0x0000000203037209 */ /* 0x000fca0007800000 */
[----:B------:R-:W-:-:S07]  /*0640*/  IMAD.MOV.U32 R2, RZ, RZ, R3 ;  /* 0x000000ffff027224 */ /* 0x000fce00078e0003 */
[----:B------:R-:W-:Y:S05]  /*0650*/  WARPSYNC.COLLECTIVE R7, `(.L_x_79) ;  /* 0x0000000007087348 */ /* 0x000fea0003c00000 */
[----:B------:R0:W1:Y:S02]  /*0660*/  SHFL.DOWN P0, R6, R2, R8, R9 ;  /* 0x0800000802067389 */ /* 0x0000640000000009 */
[----:B01----:R-:W-:Y:S01]  /*0670*/  ENDCOLLECTIVE ;  /* 0x000000000000791b */ /* 0x003fe20003800000 */
.L_x_79:
[----:B------:R-:W-:Y:S02]  /*0680*/  IMAD.MOV.U32 R8, RZ, RZ, 0x2 ;  /* 0x00000002ff087424 */ /* 0x000fe400078e00ff */
[----:B------:R-:W-:-:S05]  /*0690*/  IMAD.MOV.U32 R4, RZ, RZ, R6 ;  /* 0x000000ffff047224 */ /* 0x000fca00078e0006 */
[----:B------:R-:W-:-:S05]  /*06a0*/  FMNMX R4, R3, R4, !PT ;  /* 0x0000000403047209 */ /* 0x000fca0007800000 */
[----:B------:R-:W-:-:S07]  /*06b0*/  IMAD.MOV.U32 R2, RZ, RZ, R4 ;  /* 0x000000ffff027224 */ /* 0x000fce00078e0004 */
[----:B------:R-:W-:Y:S05]  /*06c0*/  WARPSYNC.COLLECTIVE R7, `(.L_x_80) ;  /* 0x0000000007087348 */ /* 0x000fea0003c00000 */
[----:B------:R0:W1:Y:S02]  /*06d0*/  SHFL.DOWN P0, R6, R2, R8, R9 ;  /* 0x0800000802067389 */ /* 0x0000640000000009 */
[----:B01----:R-:W-:Y:S01]  /*06e0*/  ENDCOLLECTIVE ;  /* 0x000000000000791b */ /* 0x003fe20003800000 */
.L_x_80:
[----:B------:R-:W-:Y:S02]  /*06f0*/  IMAD.MOV.U32 R8, RZ, RZ, 0x1 ;  /* 0x00000001ff087424 */ /* 0x000fe400078e00ff */
[----:B------:R-:W-:-:S05]  /*0700*/  IMAD.MOV.U32 R5, RZ, RZ, R6 ;  /* 0x000000ffff057224 */ /* 0x000fca00078e0006 */
[----:B------:R-:W-:-:S05]  /*0710*/  FMNMX R5, R4, R5, !PT ;  /* 0x0000000504057209 */ /* 0x000fca0007800000 */
[----:B------:R-:W-:-:S07]  /*0720*/  IMAD.MOV.U32 R2, RZ, RZ, R5 ;  /* 0x000000ffff027224 */ /* 0x000fce00078e0005 */
[----:B------:R-:W-:Y:S05]  /*0730*/  WARPSYNC.COLLECTIVE R7, `(.L_x_81) ;  /* 0x0000000007087348 */ /* 0x000fea0003c00000 */
[----:B------:R0:W1:Y:S02]  /*0740*/  SHFL.DOWN P0, R6, R2, R8, R9 ;  /* 0x0800000802067389 */ /* 0x0000640000000009 */
[----:B01----:R-:W-:Y:S01]  /*0750*/  ENDCOLLECTIVE ;  /* 0x000000000000791b */ /* 0x003fe20003800000 */
.L_x_81:
[----:B------:R-:W-:Y:S05]  /*0760*/  BRA `(.L_x_82) ;  /* 0xfffffffc006c7947 */ /* 0x000fea000383ffff */
.L_x_83:
        /* <DEDUP_REMOVED lines=9> */
.L_x_145:


//--------------------- .text._ZN18transformer_engine51_GLOBAL__N__5afa7e58_18_current_scaling_cu_6a676ec611amax_kernelILi1ELb1EfEEvPKT1_PfmmPKf --------------------------
	.section	.text._ZN18transformer_engine51_GLOBAL__N__5afa7e58_18_current_scaling_cu_6a676ec611amax_kernelILi1ELb1EfEEvPKT1_PfmmPKf,"ax",@progbits
	.align	128
.text._ZN18transformer_engine51_GLOBAL__N__5afa7e58_18_current_scaling_cu_6a676ec611amax_kernelILi1ELb1EfEEvPKT1_PfmmPKf:
        .type           _ZN18transformer_engine51_GLOBAL__N__5afa7e58_18_current_scaling_cu_6a676ec611amax_kernelILi1ELb1EfEEvPKT1_PfmmPKf,@function
        .size           _ZN18transformer_engine51_GLOBAL__N__5afa7e58_18_current_scaling_cu_6a676ec611amax_kernelILi1ELb1EfEEvPKT1_PfmmPKf,(.L_x_146 - _ZN18transformer_engine51_GLOBAL__N__5afa7e58_18_current_scaling_cu_6a676ec611amax_kernelILi1ELb1EfEEvPKT1_PfmmPKf)
        .other          _ZN18transformer_engine51_GLOBAL__N__5afa7e58_18_current_scaling_cu_6a676ec611amax_kernelILi1ELb1EfEEvPKT1_PfmmPKf,@"STO_CUDA_ENTRY STV_DEFAULT"
_ZN18transformer_engine51_GLOBAL__N__5afa7e58_18_current_scaling_cu_6a676ec611amax_kernelILi1ELb1EfEEvPKT1_PfmmPKf:
        /* <DEDUP_REMOVED lines=10> */
.L_x_84:
[----:B------:R-:W0:Y:S01]  /*00a0*/  S2R R0, SR_TID.X ;  /* 0x0000000000007919 */ /* 0x000e220000002100 */
[----:B------:R-:W-:Y:S01]  /*00b0*/  ULDC UR6, c[0x0][0x0] ;  /* 0x0000000000067ab9 */ /* 0x000fe20000000800 */
[----:B------:R-:W-:Y:S01]  /*00c0*/  ULDC.64 UR8, c[0x0][0x228] ;  /* 0x00008a0000087ab9 */ /* 0x000fe20000000a00 */
[----:B------:R-:W-:Y:S01]  /*00d0*/  ULDC.64 UR10, c[0x0][0x210] ;  /* 0x00008400000a7ab9 */ /* 0x000fe20000000a00 */
[----:B------:R-:W0:Y:S01]  /*00e0*/  S2R R3, SR_CTAID.X ;  /* 0x0000000000037919 */ /* 0x000e220000002500 */
[----:B------:R-:W-:Y:S01]  /*00f0*/  BSSY B0, `(.L_x_85) ;  /* 0x0000014000007945 */ /* 0x000fe20003800000 */
[----:B------:R-:W-:Y:S02]  /*0100*/  IMAD.MOV.U32 R4, RZ, RZ, RZ ;  /* 0x000000ffff047224 */ /* 0x000fe400078e00ff */
[----:B0-----:R-:W-:-:S05]  /*0110*/  IMAD R2, R3, UR6, R0 ;  /* 0x0000000603027c24 */ /* 0x001fca000f8e0200 */
[----:B------:R-:W-:-:S04]  /*0120*/  ISETP.GE.U32.AND P0, PT, R2, UR8, PT ;  /* 0x0000000802007c0c */ /* 0x000fc8000bf06070 */
[----:B------:R-:W-:-:S13]  /*0130*/  ISETP.GE.U32.AND.EX P0, PT, RZ, UR9, PT, P0 ;  /* 0x00000009ff007c0c */ /* 0x000fda000bf06100 */
[----:B------:R-:W-:Y:S05]  /*0140*/  @P0 BRA `(.L_x_86) ;  /* 0x0000000000380947 */ /* 0x000fea0003800000 */
[----:B------:R-:W0:Y:S01]  /*0150*/  LDC R5, c[0x0][0xc] ;  /* 0x00000300ff057b82 */ /* 0x000e220000000800 */
[----:B------:R-:W-:Y:S02]  /*0160*/  IMAD.MOV.U32 R6, RZ, RZ, R2 ;  /* 0x000000ffff067224 */ /* 0x000fe400078e0002 */
[----:B------:R-:W-:Y:S02]  /*0170*/  IMAD.MOV.U32 R7, RZ, RZ, RZ ;  /* 0x000000ffff077224 */ /* 0x000fe400078e00ff */
[----:B------:R-:W-:Y:S02]  /*0180*/  IMAD.MOV.U32 R4, RZ, RZ, RZ ;  /* 0x000000ffff047224 */ /* 0x000fe400078e00ff */
[----:B0-----:R-:W-:-:S07]  /*0190*/  IMAD R5, R5, UR6, RZ ;  /* 0x0000000605057c24 */ /* 0x001fce000f8e02ff */
.L_x_87:
[----:B------:R-:W-:-:S04]  /*01a0*/  LEA R2, P0, R6, UR10, 0x2 ;  /* 0x0000000a06027c11 */ /* 0x000fc8000f8010ff */
[----:B------:R-:W-:-:S06]  /*01b0*/  LEA.HI.X R3, R6, UR11, R7, 0x2, P0 ;  /* 0x0000000b06037c11 */ /* 0x000fcc00080f1407 */
[----:B------:R-:W2:Y:S01]  /*01c0*/  LDG.E R3, desc[UR4][R2.64] ;  /* 0x0000000402037981 */ /* 0x000ea2000c1e1900 */
[----:B------:R-:W-:-:S05]  /*01d0*/  IADD3 R6, P0, R5, R6, RZ ;  /* 0x0000000605067210 */ /* 0x000fca0007f1e0ff */
[----:B------:R-:W-:Y:S01]  /*01e0*/  IMAD.X R7, RZ, RZ, R7, P0 ;  /* 0x000000ffff077224 */ /* 0x000fe200000e0607 */
[----:B------:R-:W-:-:S04]  /*01f0*/  ISETP.GE.U32.AND P0, PT, R6, UR8, PT ;  /* 0x0000000806007c0c */ /* 0x000fc8000bf06070 */
[----:B------:R-:W-:Y:S02]  /*0200*/  ISETP.GE.U32.AND.EX P0, PT, R7, UR9, PT, P0 ;  /* 0x0000000907007c0c */ /* 0x000fe4000bf06100 */
[----:B--2---:R-:W-:-:S11]  /*0210*/  FMNMX R4, |R3|, R4, !PT ;  /* 0x0000000403047209 */ /* 0x004fd60007800200 */
[----:B------:R-:W-:Y:S05]  /*0220*/  @!P0 BRA `(.L_x_87) ;  /* 0xfffffffc00dc8947 */ /* 0x000fea000383ffff */
.L_x_86:
[----:B------:R-:W-:Y:S05]  /*0230*/  BSYNC B0 ;  /* 0x0000000000007941 */ /* 0x000fea0003800000 */
.L_x_85:
[----:B------:R-:W0:Y:S01]  /*0240*/  SHFL.DOWN PT, R3, R4, 0x10, 0x1f ;  /* 0x0a001f0004037f89 */ /* 0x000e2200000e0000 */
[----:B------:R-:W-:Y:S01]  /*0250*/  LOP3.LUT P0, RZ, R0, 0x1f, RZ, 0xc0, !PT ;  /* 0x0000001f00ff7812 */ /* 0x000fe2000780c0ff */
[----:B------:R-:W-:-:S12]  /*0260*/  BSSY B0, `(.L_x_88) ;  /* 0x0000027000007945 */ /* 0x000fd80003800000 */
[----:B------:R-:W1:Y:S01]  /*0270*/  @!P0 S2R R9, SR_CgaCtaId ;  /* 0x0000000000098919 */ /* 0x000e620000008800 */
[----:B------:R-:W-:Y:S02]  /*0280*/  @!P0 MOV R8, 0x400 ;  /* 0x0000040000088802 */ /* 0x000fe40000000f00 */
        /* <DEDUP_REMOVED lines=8> */
[----:B0-----:R-:W-:Y:S02]  /*0310*/  FMNMX R5, R2, R5, !PT ;  /* 0x0000000502057209 */ /* 0x001fe40007800000 */
[----:B------:R-:W-:-:S03]  /*0320*/  SHF.R.U32.HI R2, RZ, 0x5, R0 ;  /* 0x00000005ff027819 */ /* 0x000fc60000011600 */
[----:B------:R-:W0:Y:S02]  /*0330*/  SHFL.DOWN PT, R6, R5, 0x2, 0x1f ;  /* 0x08401f0005067f89 */ /* 0x000e2400000e0000 */
[----:B0-----:R-:W-:Y:S01]  /*0340*/  FMNMX R6, R5, R6, !PT ;  /* 0x0000000605067209 */ /* 0x001fe20007800000 */
[----:B------:R-:W-:-:S04]  /*0350*/  IMAD.MOV.U32 R5, RZ, RZ, RZ ;  /* 0x000000ffff057224 */ /* 0x000fc800078e00ff */
        /* <DEDUP_REMOVED lines=22> */
.L_x_95:
[----:B01----:R-:W-:-:S07]  /*04c0*/  FMNMX R5, R5, R6, !PT ;  /* 0x0000000605057209 */ /* 0x003fce0007800000 */
.L_x_89:
[----:B------:R-:W-:Y:S05]  /*04d0*/  BSYNC B0 ;  /* 0x0000000000007941 */ /* 0x000fea0003800000 */
.L_x_88:
[----:B------:R-:W-:-:S13]  /*04e0*/  ISETP.NE.AND P0, PT, R0, RZ, PT ;  /* 0x000000ff0000720c */ /* 0x000fda0003f05270 */
[----:B------:R-:W-:Y:S05]  /*04f0*/  @P0 EXIT ;  /* 0x000000000000094d */ /* 0x000fea0003800000 */
[----:B------:R-:W0:Y:S02]  /*0500*/  LDC.64 R2, c[0x0][0x218] ;  /* 0x00008600ff027b82 */ /* 0x000e240000000a00 */
[----:B0-----:R-:W-:Y:S01]  /*0510*/  REDG.E.MAX.S32.STRONG.GPU desc[UR4][R2.64], R5 ;  /* 0x000000050200798e */ /* 0x001fe2000d10e384 */
[----:B------:R-:W-:Y:S05]  /*0520*/  EXIT ;  /* 0x000000000000794d */ /* 0x000fea0003800000 */
.L_x_90:
[----:B------:R-:W-:Y:S02]  /*0530*/  IMAD.MOV.U32 R8, RZ, RZ, 0x8 ;  /* 0x00000008ff087424 */ /* 0x000fe400078e00ff */
[----:B------:R-:W-:Y:S02]  /*0540*/  IMAD.MOV.U32 R9, RZ, RZ, 0x1f ;  /* 0x0000001fff097424 */ /* 0x000fe400078e00ff */
[----:B------:R-:W-:-:S07]  /*0550*/  IMAD.MOV.U32 R7, RZ, RZ, -0x1 ;  /* 0xffffffffff077424 */ /* 0x000fce00078e00ff */
[----:B01----:R-:W-:Y:S05]  /*0560*/  WARPSYNC.COLLECTIVE R7, `(.L_x_91) ;  /* 0x0000000007087348 */ /* 0x003fea0003c00000 */
[----:B-1----:R1:W2:Y:S02]  /*0570*/  SHFL.DOWN P0, R6, R2, R8, R9 ;  /* 0x0800000802067389 */ /* 0x0022a40000000009 */
[----:B012---:R-:W-:Y:S01]  /*0580*/  ENDCOLLECTIVE ;  /* 0x000000000000791b */ /* 0x007fe20003800000 */
.L_x_91:
[----:B------:R-:W-:Y:S02]  /*0590*/  IMAD.MOV.U32 R8, RZ, RZ, 0x4 ;  /* 0x00000004ff087424 */ /* 0x000fe400078e00ff */
[----:B------:R-:W-:-:S05]  /*05a0*/  IMAD.MOV.U32 R3, RZ, RZ, R6 ;  /* 0x000000ffff037224 */ /* 0x000fca00078e0006 */
[----:B------:R-:W-:-:S05]  /*05b0*/  FMNMX R3, R3, R2, !PT ;  /* 0x0000000203037209 */ /* 0x000fca0007800000 */
[----:B------:R-:W-:-:S07]  /*05c0*/  IMAD.MOV.U32 R2, RZ, RZ, R3 ;  /* 0x000000ffff027224 */ /* 0x000fce00078e0003 */
[----:B------:R-:W-:Y:S05]  /*05d0*/  WARPSYNC.COLLECTIVE R7, `(.L_x_92) ;  /* 0x0000000007087348 */ /* 0x000fea0003c00000 */
[----:B------:R0:W1:Y:S02]  /*05e0*/  SHFL.DOWN P0, R6, R2, R8, R9 ;  /* 0x0800000802067389 */ /* 0x0000640000000009 */
[----:B01----:R-:W-:Y:S01]  /*05f0*/  ENDCOLLECTIVE ;  /* 0x000000000000791b */ /* 0x003fe20003800000 */
.L_x_92:
[----:B------:R-:W-:Y:S02]  /*0600*/  IMAD.MOV.U32 R8, RZ, RZ, 0x2 ;  /* 0x00000002ff087424 */ /* 0x000fe400078e00ff */
[----:B------:R-:W-:-:S05]  /*0610*/  IMAD.MOV.U32 R4, RZ, RZ, R6 ;  /* 0x000000ffff047224 */ /* 0x000fca00078e0006 */
[----:B------:R-:W-:-:S05]  /*0620*/  FMNMX R4, R3, R4, !PT ;  /* 0x0000000403047209 */ /* 0x000fca0007800000 */
[----:B------:R-:W-:-:S07]  /*0630*/  IMAD.MOV.U32 R2, RZ, RZ, R4 ;  /* 0x000000ffff027224 */ /* 0x000fce00078e0004 */
[----:B------:R-:W-:Y:S05]  /*0640*/  WARPSYNC.COLLECTIVE R7, `(.L_x_93) ;  /* 0x0000000007087348 */ /* 0x000fea0003c00000 */
[----:B------:R0:W1:Y:S02]  /*0650*/  SHFL.DOWN P0, R6, R2, R8, R9 ;  /* 0x0800000802067389 */ /* 0x0000640000000009 */
[----:B01----:R-:W-:Y:S01]  /*0660*/  ENDCOLLECTIVE ;  /* 0x000000000000791b */ /* 0x003fe20003800000 */
.L_x_93:
[----:B------:R-:W-:Y:S02]  /*0670*/  IMAD.MOV.U32 R8, RZ, RZ, 0x1 ;  /* 0x00000001ff087424 */ /* 0x000fe400078e00ff */
[----:B------:R-:W-:-:S05]  /*0680*/  IMAD.MOV.U32 R5, RZ, RZ, R6 ;  /* 0x000000ffff057224 */ /* 0x000fca00078e0006 */
[----:B------:R-:W-:-:S05]  /*0690*/  FMNMX R5, R4, R5, !PT ;  /* 0x0000000504057209 */ /* 0x000fca0007800000 */
[----:B------:R-:W-:-:S07]  /*06a0*/  IMAD.MOV.U32 R2, RZ, RZ, R5 ;  /* 0x000000ffff027224 */ /* 0x000fce00078e0005 */
[----:B------:R-:W-:Y:S05]  /*06b0*/  WARPSYNC.COLLECTIVE R7, `(.L_x_94) ;  /* 0x0000000007087348 */ /* 0x000fea0003c00000 */
[----:B------:R0:W1:Y:S02]  /*06c0*/  SHFL.DOWN P0, R6, R2, R8, R9 ;  /* 0x0800000802067389 */ /* 0x0000640000000009 */
[----:B01----:R-:W-:Y:S01]  /*06d0*/  ENDCOLLECTIVE ;  /* 0x000000000000791b */ /* 0x003fe20003800000 */
.L_x_94:
[----:B------:R-:W-:Y:S05]  /*06e0*/  BRA `(.L_x_95) ;  /* 0xfffffffc00747947 */ /* 0x000fea000383ffff */
.L_x_96:
        /* <DEDUP_REMOVED lines=9> */
.L_x_146:


//--------------------- .text._ZN18transformer_engine51_GLOBAL__N__5afa7e58_18_current_scaling_cu_6a676ec611amax_kernelILi8ELb0EfEEvPKT1_PfmmPKf --------------------------
	.section	.text._ZN18transformer_engine51_GLOBAL__N__5afa7e58_18_current_scaling_cu_6a676ec611amax_kernelILi8ELb0EfEEvPKT1_PfmmPKf,"ax",@progbits
	.align	128
.text._ZN18transformer_engine51_GLOBAL__N__5afa7e58_18_current_scaling_cu_6a676ec611amax_kernelILi8ELb0EfEEvPKT1_PfmmPKf:
        .type           _ZN18transformer_engine51_GLOBAL__N__5afa7e58_18_current_scaling_cu_6a676ec611amax_kernelILi8ELb0EfEEvPKT1_PfmmPKf,@function
        .size           _ZN18transformer_engine51_GLOBAL__N__5afa7e58_18_current_scaling_cu_6a676ec611amax_kernelILi8ELb0EfEEvPKT1_PfmmPKf,(.L_x_147 - _ZN18transformer_engine51_GLOBAL__N__5afa7e58_18_current_scaling_cu_6a676ec611amax_kernelILi8ELb0EfEEvPKT1_PfmmPKf)
        .other          _ZN18transformer_engine51_GLOBAL__N__5afa7e58_18_current_scaling_cu_6a676ec611amax_kernelILi8ELb0EfEEvPKT1_PfmmPKf,@"STO_CUDA_ENTRY STV_DEFAULT"
_ZN18transformer_engine51_GLOBAL__N__5afa7e58_18_current_scaling_cu_6a676ec611amax_kernelILi8ELb0EfEEvPKT1_PfmmPKf:
        /* <DEDUP_REMOVED lines=10> */
.L_x_97:
[----:B------:R-:W0:Y:S01]  /*00a0*/  S2R R17, SR_CTAID.X ;  /* 0x0000000000117919 */ /* 0x000e220000002500 */
[----:B------:R-:W-:Y:S01]  /*00b0*/  ULDC UR6, c[0x0][0x0] ;  /* 0x0000000000067ab9 */ /* 0x000fe20000000800 */
[----:B------:R-:W-:Y:S01]  /*00c0*/  ULDC.64 UR8, c[0x0][0x228] ;  /* 0x00008a0000087ab9 */ /* 0x000fe20000000a00 */
[----:B------:R-:W-:Y:S01]  /*00d0*/  ULDC.64 UR10, c[0x0][0x228] ;  /* 0x00008a00000a7ab9 */ /* 0x000fe20000000a00 */
[----:B------:R-:W0:Y:S01]  /*00e0*/  S2R R0, SR_TID.X ;  /* 0x0000000000007919 */ /* 0x000e220000002100 */
[----:B------:R-:W-:Y:S01]  /*00f0*/  BSSY B0, `(.L_x_98) ;  /* 0x000006f000007945 */ /* 0x000fe20003800000 */
[----:B------:R-:W-:Y:S02]  /*0100*/  IMAD.MOV.U32 R3, RZ, RZ, RZ ;  /* 0x000000ffff037224 */ /* 0x000fe400078e00ff */
[----:B0-----:R-:W-:-:S05]  /*0110*/  IMAD R17, R17, UR6, R0 ;  /* 0x0000000611117c24 */ /* 0x001fca000f8e0200 */
[----:B------:R-:W-:-:S04]  /*0120*/  ISETP.GE.U32.AND P0, PT, R17, UR8, PT ;  /* 0x0000000811007c0c */ /* 0x000fc8000bf06070 */
[----:B------:R-:W-:Y:S01]  /*0130*/  ISETP.GE.U32.AND.EX P0, PT, RZ, UR9, PT, P0 ;  /* 0x00000009ff007c0c */ /* 0x000fe2000bf06100 */
[----:B------:R-:W-:-:S12]  /*0140*/  ULDC.64 UR8, c[0x0][0x210] ;  /* 0x0000840000087ab9 */ /* 0x000fd80000000a00 */
[----:B------:R-:W-:Y:S05]  /*0150*/  @P0 BRA `(.L_x_99) ;  /* 0x0000000400a00947 */ /* 0x000fea0003800000 */
[----:B------:R-:W0:Y:S01]  /*0160*/  LDC.64 R6, c[0x0][0x210] ;  /* 0x00008400ff067b82 */ /* 0x000e220000000a00 */
[----:B------:R-:W-:-:S07]  /*0170*/  IMAD.MOV.U32 R16, RZ, RZ, RZ ;  /* 0x000000ffff107224 */ /* 0x000fce00078e00ff */
[----:B------:R-:W1:Y:S08]  /*0180*/  LDC.64 R10, c[0x0][0x220] ;  /* 0x00008800ff0a7b82 */ /* 0x000e700000000a00 */
[----:B------:R-:W2:Y:S01]  /*0190*/  LDC R20, c[0x0][0xc] ;  /* 0x00000300ff147b82 */ /* 0x000ea20000000800 */
[----:B0-----:R-:W-:-:S04]  /*01a0*/  LOP3.LUT R5, R6, 0x1c, RZ, 0xc0, !PT ;  /* 0x0000001c06057812 */ /* 0x001fc800078ec0ff */
[----:B------:R-:W-:-:S04]  /*01b0*/  SHF.R.U64 R3, R5, 0x2, RZ ;  /* 0x0000000205037819 */ /* 0x000fc800000012ff */
[----:B-1----:R-:W-:-:S04]  /*01c0*/  IADD3 R3, P0, R3, R10, RZ ;  /* 0x0000000a03037210 */ /* 0x002fc80007f1e0ff */
[----:B------:R-:W-:-:S04]  /*01d0*/  IADD3 R3, P1, R3, 0x7, RZ ;  /* 0x0000000703037810 */ /* 0x000fc80007f3e0ff */
[--C-:B------:R-:W-:Y:S01]  /*01e0*/  IADD3.X R8, RZ, RZ, R11.reuse, P1, P0 ;  /* 0x000000ffff087210 */ /* 0x100fe20000fe040b */
[----:B--2---:R-:W-:Y:S01]  /*01f0*/  IMAD R20, R20, UR6, RZ ;  /* 0x0000000614147c24 */ /* 0x004fe2000f8e02ff */
[CC--:B------:R-:W-:Y:S02]  /*0200*/  LEA R2, P1, R10.reuse, R6.reuse, 0x2 ;  /* 0x000000060a027211 */ /* 0x0c0fe400078210ff */
[----:B------:R-:W-:Y:S02]  /*0210*/  SHF.R.U64 R3, R3, 0x3, R8 ;  /* 0x0000000303037819 */ /* 0x000fe40000001208 */
[----:B------:R-:W-:Y:S02]  /*0220*/  IADD3 R4, P0, -R5, R6, RZ ;  /* 0x0000000605047210 */ /* 0x000fe40007f1e1ff */
[----:B------:R-:W-:Y:S02]  /*0230*/  LEA.HI.X R5, R10, R7, R11, 0x2, P1 ;  /* 0x000000070a057211 */ /* 0x000fe400008f140b */
[----:B------:R-:W-:Y:S01]  /*0240*/  IADD3 R6, P1, R3, -0x1, RZ ;  /* 0xffffffff03067810 */ /* 0x000fe20007f3e0ff */
[----:B------:R-:W-:Y:S01]  /*0250*/  IMAD.MOV.U32 R3, RZ, RZ, RZ ;  /* 0x000000ffff037224 */ /* 0x000fe200078e00ff */
[----:B------:R-:W-:-:S02]  /*0260*/  IADD3.X R7, R7, -0x1, RZ, P0, !PT ;  /* 0xffffffff07077810 */ /* 0x000fc400007fe4ff */
[----:B------:R-:W-:-:S09]  /*0270*/  LEA.HI.X R21, R8, 0xffffffff, RZ, 0x1d, P1 ;  /* 0xffffffff08157811 */ /* 0x000fd200008fecff */
.L_x_103:
[----:B------:R-:W-:Y:S01]  /*0280*/  ISETP.GT.U32.AND P0, PT, R6, R17, PT ;  /* 0x000000110600720c */ /* 0x000fe20003f04070 */
[----:B------:R-:W-:Y:S01]  /*0290*/  BSSY B1, `(.L_x_100) ;  /* 0x0000047000017945 */ /* 0x000fe20003800000 */
[----:B------:R-:W-:Y:S02]  /*02a0*/  ISETP.NE.U32.AND P1, PT, R17, RZ, PT ;  /* 0x000000ff1100720c */ /* 0x000fe40003f25070 */
[----:B------:R-:W-:Y:S02]  /*02b0*/  ISETP.GT.U32.AND.EX P0, PT, R21, R16, PT, P0 ;  /* 0x000000101500720c */ /* 0x000fe40003f04100 */
[----:B------:R-:W-:Y:S02]  /*02c0*/  ISETP.NE.AND.EX P1, PT, R16, RZ, PT, P1 ;  /* 0x000000ff1000720c */ /* 0x000fe40003f25310 */
[----:B01----:R-:W-:-:S04]  /*02d0*/  LEA R18, P2, R17, R4, 0x5 ;  /* 0x0000000411127211 */ /* 0x003fc800078428ff */
[----:B------:R-:W-:-:S07]  /*02e0*/  LEA.HI.X R19, R17, R7, R16, 0x5, P2 ;  /* 0x0000000711137211 */ /* 0x000fce00010f2c10 */
[----:B------:R-:W-:Y:S05]  /*02f0*/  @P0 BRA P1, `(.L_x_101) ;  /* 0x0000000000f80947 */ /* 0x000fea0000800000 */
[C---:B------:R-:W-:Y:S02]  /*0300*/  IADD3 R11, P1, R18.reuse, 0x4, RZ ;  /* 0x00000004120b7810 */ /* 0x040fe40007f3e0ff */
[----:B------:R-:W-:Y:S02]  /*0310*/  IADD3 R9, P3, R18, 0x8, RZ ;  /* 0x0000000812097810 */ /* 0x000fe40007f7e0ff */
[C---:B------:R-:W-:Y:S01]  /*0320*/  ISETP.GT.U32.AND P0, PT, R2.reuse, R11, PT ;  /* 0x0000000b0200720c */ /* 0x040fe20003f04070 */
[--C-:B------:R-:W-:Y:S01]  /*0330*/  IMAD.X R10, RZ, RZ, R19.reuse, P1 ;  /* 0x000000ffff0a7224 */ /* 0x100fe200008e0613 */
[----:B------:R-:W-:Y:S01]  /*0340*/  ISETP.GT.U32.AND P1, PT, R2, R9, PT ;  /* 0x000000090200720c */ /* 0x000fe20003f24070 */
[----:B------:R-:W-:Y:S01]  /*0350*/  IMAD.X R8, RZ, RZ, R19, P3 ;  /* 0x000000ffff087224 */ /* 0x000fe200018e0613 */
[----:B------:R-:W-:Y:S02]  /*0360*/  ISETP.LT.U32.AND P2, PT, R11, UR8, PT ;  /* 0x000000080b007c0c */ /* 0x000fe4000bf41070 */
[----:B------:R-:W-:-:S02]  /*0370*/  ISETP.GT.U32.AND.EX P0, PT, R5, R10, PT, P0 ;  /* 0x0000000a0500720c */ /* 0x000fc40003f04100 */
[----:B------:R-:W-:Y:S02]  /*0380*/  ISETP.LT.U32.AND P3, PT, R9, UR8, PT ;  /* 0x0000000809007c0c */ /* 0x000fe4000bf61070 */
[----:B------:R-:W-:Y:S02]  /*0390*/  ISETP.GT.U32.AND.EX P1, PT, R5, R8, PT, P1 ;  /* 0x000000080500720c */ /* 0x000fe40003f24110 */
[----:B------:R-:W-:Y:S02]  /*03a0*/  IADD3 R11, P5, R18, 0xc, RZ ;  /* 0x0000000c120b7810 */ /* 0x000fe40007fbe0ff */
[----:B------:R-:W-:Y:S02]  /*03b0*/  ISETP.LT.U32.OR.EX P0, PT, R10, UR9, !P0, P2 ;  /* 0x000000090a007c0c */ /* 0x000fe4000c701520 */
[----:B------:R-:W-:Y:S02]  /*03c0*/  ISETP.GT.U32.AND P2, PT, R2, R18, PT ;  /* 0x000000120200720c */ /* 0x000fe40003f44070 */
[----:B------:R-:W-:Y:S01]  /*03d0*/  ISETP.LT.U32.OR.EX P3, PT, R8, UR9, !P1, P3 ;  /* 0x0000000908007c0c */ /* 0x000fe2000cf61530 */
[----:B------:R-:W-:Y:S01]  /*03e0*/  IMAD.X R8, RZ, RZ, R19, P5 ;  /* 0x000000ffff087224 */ /* 0x000fe200028e0613 */
[----:B------:R-:W-:-:S02]  /*03f0*/  ISETP.LT.U32.AND P4, PT, R18, UR8, PT ;  /* 0x0000000812007c0c */ /* 0x000fc4000bf81070 */
[----:B------:R-:W-:Y:S02]  /*0400*/  ISETP.GT.U32.AND.EX P2, PT, R5, R19, PT, P2 ;  /* 0x000000130500720c */ /* 0x000fe40003f44120 */
[----:B------:R-:W-:Y:S02]  /*0410*/  IADD3 R9, P5, R18, 0x10, RZ ;  /* 0x0000001012097810 */ /* 0x000fe40007fbe0ff */
[----:B------:R-:W-:Y:S02]  /*0420*/  ISETP.GT.U32.AND P1, PT, R2, R11, PT ;  /* 0x0000000b0200720c */ /* 0x000fe40003f24070 */
[----:B------:R-:W-:Y:S01]  /*0430*/  ISETP.LT.U32.OR.EX P4, PT, R19, UR9, !P2, P4 ;  /* 0x0000000913007c0c */ /* 0x000fe2000d781540 */
[----:B------:R-:W-:Y:S01]  /*0440*/  IMAD.X R10, RZ, RZ, R19, P5 ;  /* 0x000000ffff0a7224 */ /* 0x000fe200028e0613 */
[----:B------:R-:W-:Y:S02]  /*0450*/  ISETP.LT.U32.AND P2, PT, R11, UR8, PT ;  /* 0x000000080b007c0c */ /* 0x000fe4000bf41070 */
[----:B------:R-:W-:-:S02]  /*0460*/  ISETP.GT.U32.AND.EX P6, PT, R5, R8, PT, P1 ;  /* 0x000000080500720c */ /* 0x000fc40003fc4110 */
[----:B------:R-:W-:Y:S02]  /*0470*/  ISETP.GT.U32.AND P1, PT, R2, R9, PT ;  /* 0x000000090200720c */ /* 0x000fe40003f24070 */
[----:B------:R-:W-:Y:S01]  /*0480*/  ISETP.LT.U32.OR.EX P2, PT, R8, UR9, !P6, P2 ;  /* 0x0000000908007c0c */ /* 0x000fe2000f741520 */
[----:B------:R-:W-:Y:S01]  /*0490*/  IMAD.MOV.U32 R8, RZ, RZ, RZ ;  /* 0x000000ffff087224 */ /* 0x000fe200078e00ff */
[----:B------:R-:W-:Y:S02]  /*04a0*/  ISETP.LT.U32.AND P5, PT, R9, UR8, PT ;  /* 0x0000000809007c0c */ /* 0x000fe4000bfa1070 */
[----:B------:R-:W-:Y:S02]  /*04b0*/  ISETP.GT.U32.AND.EX P1, PT, R5, R10, PT, P1 ;  /* 0x0000000a0500720c */ /* 0x000fe40003f24110 */
[----:B------:R-:W-:Y:S01]  /*04c0*/  IADD3 R9, P6, R18, 0x14, RZ ;  /* 0x0000001412097810 */ /* 0x000fe20007fde0ff */
[----:B------:R1:W5:Y:S01]  /*04d0*/  @!P4 LDG.E R8, desc[UR4][R18.64] ;  /* 0x000000041208c981 */ /* 0x000362000c1e1900 */
[----:B------:R-:W-:-:S02]  /*04e0*/  ISETP.LT.U32.OR.EX P1, PT, R10, UR9, !P1, P5 ;  /* 0x000000090a007c0c */ /* 0x000fc4000cf21550 */
[----:B------:R-:W-:Y:S01]  /*04f0*/  ISETP.GT.U32.AND P5, PT, R2, R9, PT ;  /* 0x000000090200720c */ /* 0x000fe20003fa4070 */
[----:B------:R-:W-:Y:S01]  /*0500*/  IMAD.X R10, RZ, RZ, R19, P6 ;  /* 0x000000ffff0a7224 */ /* 0x000fe200030e0613 */
[----:B------:R-:W-:Y:S02]  /*0510*/  ISETP.LT.U32.AND P4, PT, R9, UR8, PT ;  /* 0x0000000809007c0c */ /* 0x000fe4000bf81070 */
[----:B------:R-:W-:Y:S02]  /*0520*/  IADD3 R9, P6, R18, 0x18, RZ ;  /* 0x0000001812097810 */ /* 0x000fe40007fde0ff */
[----:B------:R-:W-:-:S04]  /*0530*/  ISETP.GT.U32.AND.EX P5, PT, R5, R10, PT, P5 ;  /* 0x0000000a0500720c */ /* 0x000fc80003fa4150 */
[----:B------:R-:W-:Y:S01]  /*0540*/  ISETP.LT.U32.OR.EX P4, PT, R10, UR9, !P5, P4 ;  /* 0x000000090a007c0c */ /* 0x000fe2000ef81540 */
[----:B------:R-:W-:Y:S01]  /*0550*/  IMAD.X R10, RZ, RZ, R19, P6 ;  /* 0x000000ffff0a7224 */ /* 0x000fe200030e0613 */
[----:B------:R-:W-:Y:S02]  /*0560*/  ISETP.GT.U32.AND P5, PT, R2, R9, PT ;  /* 0x000000090200720c */ /* 0x000fe40003fa4070 */
[----:B------:R-:W-:Y:S02]  /*0570*/  ISETP.LT.U32.AND P6, PT, R9, UR8, PT ;  /* 0x0000000809007c0c */ /* 0x000fe4000bfc1070 */
[----:B------:R-:W-:-:S04]  /*0580*/  ISETP.GT.U32.AND.EX P5, PT, R5, R10, PT, P5 ;  /* 0x0000000a0500720c */ /* 0x000fc80003fa4150 */
[----:B------:R-:W-:Y:S02]  /*0590*/  ISETP.LT.U32.OR.EX P6, PT, R10, UR9, !P5, P6 ;  /* 0x000000090a007c0c */ /* 0x000fe4000efc1560 */
[----:B------:R-:W-:Y:S02]  /*05a0*/  CS2R R10, SRZ ;  /* 0x00000000000a7805 */ /* 0x000fe4000001ff00 */
[----:B------:R-:W-:Y:S01]  /*05b0*/  CS2R R12, SRZ ;  /* 0x00000000000c7805 */ /* 0x000fe2000001ff00 */
[----:B------:R-:W-:-:S03]  /*05c0*/  IMAD.MOV.U32 R14, RZ, RZ, RZ ;  /* 0x000000ffff0e7224 */ /* 0x000fc600078e00ff */
[----:B------:R1:W5:Y:S04]  /*05d0*/  @!P3 LDG.E R10, desc[UR4][R18.64+0x8] ;  /* 0x00000804120ab981 */ /* 0x000368000c1e1900 */
[----:B------:R1:W5:Y:S04]  /*05e0*/  @!P2 LDG.E R11, desc[UR4][R18.64+0xc] ;  /* 0x00000c04120ba981 */ /* 0x000368000c1e1900 */
[----:B------:R1:W5:Y:S04]  /*05f0*/  @!P4 LDG.E R13, desc[UR4][R18.64+0x14] ;  /* 0x00001404120dc981 */ /* 0x000368000c1e1900 */
[----:B------:R1:W5:Y:S01]  /*0600*/  @!P6 LDG.E R14, desc[UR4][R18.64+0x18] ;  /* 0x00001804120ee981 */ /* 0x000362000c1e1900 */
[----:B------:R-:W-:-:S03]  /*0610*/  IMAD.MOV.U32 R9, RZ, RZ, RZ ;  /* 0x000000ffff097224 */ /* 0x000fc600078e00ff */
[----:B------:R1:W5:Y:S01]  /*0620*/  @!P1 LDG.E R12, desc[UR4][R18.64+0x10] ;  /* 0x00001004120c9981 */ /* 0x000362000c1e1900 */
[----:B------:R-:W-:-:S03]  /*0630*/  IADD3 R15, P1, R18, 0x1c, RZ ;  /* 0x0000001c120f7810 */ /* 0x000fc60007f3e0ff */
[----:B------:R1:W5:Y:S01]  /*0640*/  @!P0 LDG.E R9, desc[UR4][R18.64+0x4] ;  /* 0x0000040412098981 */ /* 0x000362000c1e1900 */
[----:B------:R-:W-:Y:S01]  /*0650*/  ISETP.GT.U32.AND P0, PT, R2, R15, PT ;  /* 0x0000000f0200720c */ /* 0x000fe20003f04070 */
[----:B------:R-:W-:Y:S01]  /*0660*/  IMAD.X R22, RZ, RZ, R19, P1 ;  /* 0x000000ffff167224 */ /* 0x000fe200008e0613 */
[----:B------:R-:W-:-:S04]  /*0670*/  ISETP.LT.U32.AND P1, PT, R15, UR8, PT ;  /* 0x000000080f007c0c */ /* 0x000fc8000bf21070 */
[----:B------:R-:W-:-:S04]  /*0680*/  ISETP.GT.U32.AND.EX P0, PT, R5, R22, PT, P0 ;  /* 0x000000160500720c */ /* 0x000fc80003f04100 */
[----:B------:R-:W-:Y:S01]  /*0690*/  ISETP.LT.U32.OR.EX P0, PT, R22, UR9, !P0, P1 ;  /* 0x0000000916007c0c */ /* 0x000fe2000c701510 */
[----:B------:R-:W-:-:S12]  /*06a0*/  IMAD.MOV.U32 R15, RZ, RZ, RZ ;  /* 0x000000ffff0f7224 */ /* 0x000fd800078e00ff */
[----:B-1----:R-:W-:Y:S05]  /*06b0*/  @P0 BRA `(.L_x_102) ;  /* 0x0000000000100947 */ /* 0x002fea0003800000 */
[----:B------:R1:W5:Y:S01]  /*06c0*/  LDG.E R15, desc[UR4][R18.64+0x1c] ;  /* 0x00001c04120f7981 */ /* 0x000362000c1e1900 */
[----:B------:R-:W-:Y:S05]  /*06d0*/  BRA `(.L_x_102) ;  /* 0x0000000000087947 */ /* 0x000fea0003800000 */
.L_x_101:
[----:B------:R0:W5:Y:S04]  /*06e0*/  LDG.E.128 R8, desc[UR4][R18.64] ;  /* 0x0000000412087981 */ /* 0x000168000c1e1d00 */
[----:B------:R0:W5:Y:S02]  /*06f0*/  LDG.E.128 R12, desc[UR4][R18.64+0x10] ;  /* 0x00001004120c7981 */ /* 0x000164000c1e1d00 */
.L_x_102:
[----:B------:R-:W-:Y:S05]  /*0700*/  BSYNC B1 ;  /* 0x0000000000017941 */ /* 0x000fea0003800000 */
.L_x_100:
[----:B-----5:R-:W-:Y:S02]  /*0710*/  FMNMX R8, |R8|, R3, !PT ;  /* 0x0000000308087209 */ /* 0x020fe40007800200 */
[----:B------:R-:W-:Y:S02]  /*0720*/  IADD3 R17, P0, R20, R17, RZ ;  /* 0x0000001114117210 */ /* 0x000fe40007f1e0ff */
[----:B------:R-:W-:-:S03]  /*0730*/  FMNMX R9, R8, |R9|, !PT ;  /* 0x4000000908097209 */ /* 0x000fc60007800000 */
[----:B------:R-:W-:Y:S01]  /*0740*/  IMAD.X R16, RZ, RZ, R16, P0 ;  /* 0x000000ffff107224 */ /* 0x000fe200000e0610 */
[----:B------:R-:W-:Y:S02]  /*0750*/  FMNMX R10, R9, |R10|, !PT ;  /* 0x4000000a090a7209 */ /* 0x000fe40007800000 */
[----:B------:R-:W-:Y:S02]  /*0760*/  ISETP.GE.U32.AND P0, PT, R17, UR10, PT ;  /* 0x0000000a11007c0c */ /* 0x000fe4000bf06070 */
[----:B------:R-:W-:Y:S02]  /*0770*/  FMNMX R11, R10, |R11|, !PT ;  /* 0x4000000b0a0b7209 */ /* 0x000fe40007800000 */
[----:B------:R-:W-:Y:S02]  /*0780*/  ISETP.GE.U32.AND.EX P0, PT, R16, UR11, PT, P0 ;  /* 0x0000000b10007c0c */ /* 0x000fe4000bf06100 */
[----:B------:R-:W-:-:S04]  /*0790*/  FMNMX R12, R11, |R12|, !PT ;  /* 0x4000000c0b0c7209 */ /* 0x000fc80007800000 */
[----:B------:R-:W-:-:S04]  /*07a0*/  FMNMX R13, R12, |R13|, !PT ;  /* 0x4000000d0c0d7209 */ /* 0x000fc80007800000 */
[----:B------:R-:W-:-:S04]  /*07b0*/  FMNMX R14, R13, |R14|, !PT ;  /* 0x4000000e0d0e7209 */ /* 0x000fc80007800000 */
[----:B------:R-:W-:Y:S01]  /*07c0*/  FMNMX R3, R14, |R15|, !PT ;  /* 0x4000000f0e037209 */ /* 0x000fe20007800000 */
[----:B------:R-:W-:Y:S06]  /*07d0*/  @!P0 BRA `(.L_x_103) ;  /* 0xfffffff800a88947 */ /* 0x000fec000383ffff */
.L_x_99:
[----:B------:R-:W-:Y:S05]  /*07e0*/  BSYNC B0 ;  /* 0x0000000000007941 */ /* 0x000fea0003800000 */
.L_x_98:
[----:B------:R-:W2:Y:S01]  /*07f0*/  SHFL.DOWN PT, R2, R3, 0x10, 0x1f ;  /* 0x0a001f0003027f89 */ /* 0x000ea200000e0000 */
[----:B------:R-:W-:Y:S01]  /*0800*/  LOP3.LUT P0, RZ, R0, 0x1f, RZ, 0xc0, !PT ;  /* 0x0000001f00ff7812 */ /* 0x000fe2000780c0ff */
[----:B------:R-:W-:-:S12]  /*0810*/  BSSY B0, `(.L_x_104) ;  /* 0x0000027000007945 */ /* 0x000fd80003800000 */
[----:B------:R-:W3:Y:S01]  /*0820*/  @!P0 S2R R9, SR_CgaCtaId ;  /* 0x0000000000098919 */ /* 0x000ee20000008800 */
[----:B------:R-:W-:Y:S02]  /*0830*/  @!P0 MOV R8, 0x400 ;  /* 0x0000040000088802 */ /* 0x000fe40000000f00 */
[----:B--2---:R-:W-:Y:S02]  /*0840*/  FMNMX R2, R2, R3, !PT ;  /* 0x0000000302027209 */ /* 0x004fe40007800000 */
[----:B------:R-:W-:-:S03]  /*0850*/  @!P0 SHF.R.U32.HI R3, RZ, 0x3, R0 ;  /* 0x00000003ff038819 */ /* 0x000fc60000011600 */
[----:B------:R-:W2:Y:S01]  /*0860*/  SHFL.DOWN PT, R5, R2, 0x8, 0x1f ;  /* 0x09001f0002057f89 */ /* 0x000ea200000e0000 */
[----:B------:R-:W-:Y:S02]  /*0870*/  @!P0 LOP3.LUT R3, R3, 0x1ffffffc, RZ, 0xc0, !PT ;  /* 0x1ffffffc03038812 */ /* 0x000fe400078ec0ff */
[----:B---3--:R-:W-:-:S05]  /*0880*/  @!P0 LEA R8, R9, R8, 0x18 ;  /* 0x0000000809088211 */ /* 0x008fca00078ec0ff */
[----:B------:R-:W-:Y:S01]  /*0890*/  @!P0 IMAD.IADD R3, R3, 0x1, R8 ;  /* 0x0000000103038824 */ /* 0x000fe200078e0208 */
[----:B--2---:R-:W-:Y:S02]  /*08a0*/  FMNMX R5, R2, R5, !PT ;  /* 0x0000000502057209 */ /* 0x004fe40007800000 */
[----:B------:R-:W-:-:S03]  /*08b0*/  SHF.R.U32.HI R2, RZ, 0x5, R0 ;  /* 0x00000005ff027819 */ /* 0x000fc60000011600 */
[----:B------:R-:W2:Y:S02]  /*08c0*/  SHFL.DOWN PT, R4, R5, 0x4, 0x1f ;  /* 0x08801f0005047f89 */ /* 0x000ea400000e0000 */
[----:B--2---:R-:W-:Y:S01]  /*08d0*/  FMNMX R4, R5, R4, !PT ;  /* 0x0000000405047209 */ /* 0x004fe20007800000 */
[----:B------:R-:W-:-:S04]  /*08e0*/  IMAD.MOV.U32 R5, RZ, RZ, RZ ;  /* 0x000000ffff057224 */ /* 0x000fc800078e00ff */
[----:B------:R-:W2:Y:S02]  /*08f0*/  SHFL.DOWN PT, R7, R4, 0x2, 0x1f ;  /* 0x08401f0004077f89 */ /* 0x000ea400000e0000 */
[----:B--2---:R-:W-:-:S05]  /*0900*/  FMNMX R7, R4, R7, !PT ;  /* 0x0000000704077209 */ /* 0x004fca0007800000 */
[----:B------:R-:W2:Y:S02]  /*0910*/  SHFL.DOWN PT, R6, R7, 0x1, 0x1f ;  /* 0x08201f0007067f89 */ /* 0x000ea400000e0000 */
[----:B--2---:R-:W-:-:S05]  /*0920*/  FMNMX R6, R7, R6, !PT ;  /* 0x0000000607067209 */ /* 0x004fca0007800000 */
[----:B------:R2:W-:Y:S01]  /*0930*/  @!P0 STS [R3], R6 ;  /* 0x0000000603008388 */ /* 0x0005e20000000800 */
[----:B------:R-:W-:Y:S01]  /*0940*/  BAR.SYNC.DEFER_BLOCKING 0x0 ;  /* 0x0000000000007b1d */ /* 0x000fe20000010000 */
[----:B------:R-:W-:-:S13]  /*0950*/  ISETP.NE.AND P0, PT, R2, RZ, PT ;  /* 0x000000ff0200720c */ /* 0x000fda0003f05270 */
[----:B--2---:R-:W-:Y:S05]  /*0960*/  @P0 BRA `(.L_x_105) ;  /* 0x0000000000440947 */ /* 0x004fea0003800000 */
[----:B------:R-:W-:Y:S01]  /*0970*/  ISETP.GT.U32.AND P0, PT, R0, 0xf, PT ;  /* 0x0000000f0000780c */ /* 0x000fe20003f04070 */
[----:B------:R-:W-:-:S12]  /*0980*/  UMOV UR6, 0xffffffff ;  /* 0xffffffff00067882 */ /* 0x000fd80000000000 */
[----:B------:R-:W2:Y:S01]  /*0990*/  @!P0 S2R R3, SR_CgaCtaId ;  /* 0x0000000000038919 */ /* 0x000ea20000008800 */
[----:B------:R-:W-:-:S04]  /*09a0*/  @!P0 MOV R2, 0x400 ;  /* 0x0000040000028802 */ /* 0x000fc80000000f00 */
[----:B--2---:R-:W-:Y:S01]  /*09b0*/  @!P0 LEA R3, R3, R2, 0x18 ;  /* 0x0000000203038211 */ /* 0x004fe200078ec0ff */
[----:B------:R-:W-:-:S04]  /*09c0*/  IMAD.MOV.U32 R2, RZ, RZ, RZ ;  /* 0x000000ffff027224 */ /* 0x000fc800078e00ff */
[----:B------:R-:W-:-:S05]  /*09d0*/  @!P0 IMAD R3, R0, 0x4, R3 ;  /* 0x0000000400038824 */ /* 0x000fca00078e0203 */
[----:B------:R2:W3:Y:S01]  /*09e0*/  @!P0 LDS R2, [R3] ;  /* 0x0000000003028984 */ /* 0x0004e20000000800 */
[----:B------:R-:W-:Y:S05]  /*09f0*/  BRA.DIV UR6, `(.L_x_106) ;  /* 0x0000000206387947 */ /* 0x000fea000b800000 */
[----:B--23--:R-:W2:Y:S02]  /*0a00*/  SHFL.DOWN PT, R3, R2, 0x8, 0x1f ;  /* 0x09001f0002037f89 */ /* 0x00cea400000e0000 */
[----:B--2---:R-:W-:-:S05]  /*0a10*/  FMNMX R3, R3, R2, !PT ;  /* 0x0000000203037209 */ /* 0x004fca0007800000 */
[----:B------:R-:W2:Y:S02]  /*0a20*/  SHFL.DOWN PT, R4, R3, 0x4, 0x1f ;  /* 0x08801f0003047f89 */ /* 0x000ea400000e0000 */
[----:B--2---:R-:W-:-:S05]  /*0a30*/  FMNMX R4, R3, R4, !PT ;  /* 0x0000000403047209 */ /* 0x004fca0007800000 */
[----:B------:R-:W2:Y:S02]  /*0a40*/  SHFL.DOWN PT, R5, R4, 0x2, 0x1f ;  /* 0x08401f0004057f89 */ /* 0x000ea400000e0000 */
[----:B--2---:R-:W-:-:S05]  /*0a50*/  FMNMX R5, R4, R5, !PT ;  /* 0x0000000504057209 */ /* 0x004fca0007800000 */
[----:B------:R2:W3:Y:S02]  /*0a60*/  SHFL.DOWN PT, R6, R5, 0x1, 0x1f ;  /* 0x08201f0005067f89 */ /* 0x0004e400000e0000 */
.L_x_111:
[----:B--23--:R-:W-:-:S07]  /*0a70*/  FMNMX R5, R5, R6, !PT ;  /* 0x0000000605057209 */ /* 0x00cfce0007800000 */
.L_x_105:
[----:B------:R-:W-:Y:S05]  /*0a80*/  BSYNC B0 ;  /* 0x0000000000007941 */ /* 0x000fea0003800000 */
.L_x_104:
[----:B------:R-:W-:-:S13]  /*0a90*/  ISETP.NE.AND P0, PT, R0, RZ, PT ;  /* 0x000000ff0000720c */ /* 0x000fda0003f05270 */
[----:B------:R-:W-:Y:S05]  /*0aa0*/  @P0 EXIT ;  /* 0x000000000000094d */ /* 0x000fea0003800000 */
[----:B------:R-:W2:Y:S02]  /*0ab0*/  LDC.64 R2, c[0x0][0x218] ;  /* 0x00008600ff027b82 */ /* 0x000ea40000000a00 */
[----:B--2---:R-:W-:Y:S01]  /*0ac0*/  REDG.E.MAX.S32.STRONG.GPU desc[UR4][R2.64], R5 ;  /* 0x000000050200798e */ /* 0x004fe2000d10e384 */
[----:B------:R-:W-:Y:S05]  /*0ad0*/  EXIT ;  /* 0x000000000000794d */ /* 0x000fea0003800000 */
.L_x_106:
[----:B------:R-:W-:Y:S02]  /*0ae0*/  IMAD.MOV.U32 R8, RZ, RZ, 0x8 ;  /* 0x00000008ff087424 */ /* 0x000fe400078e00ff */
[----:B------:R-:W-:Y:S02]  /*0af0*/  IMAD.MOV.U32 R9, RZ, RZ, 0x1f ;  /* 0x0000001fff097424 */ /* 0x000fe400078e00ff */
[----:B------:R-:W-:-:S07]  /*0b00*/  IMAD.MOV.U32 R7, RZ, RZ, -0x1 ;  /* 0xffffffffff077424 */ /* 0x000fce00078e00ff */
[----:B0123--:R-:W-:Y:S05]  /*0b10*/  WARPSYNC.COLLECTIVE R7, `(.L_x_107) ;  /* 0x0000000007087348 */ /* 0x00ffea0003c00000 */
[----:B---3--:R3:W4:Y:S02]  /*0b20*/  SHFL.DOWN P0, R6, R2, R8, R9 ;  /* 0x0800000802067389 */ /* 0x0087240000000009 */
[----:B01234-:R-:W-:Y:S01]  /*0b30*/  ENDCOLLECTIVE ;  /* 0x000000000000791b */ /* 0x01ffe20003800000 */
.L_x_107:
[----:B------:R-:W-:Y:S02]  /*0b40*/  IMAD.MOV.U32 R8, RZ, RZ, 0x4 ;  /* 0x00000004ff087424 */ /* 0x000fe400078e00ff */
[----:B------:R-:W-:-:S05]  /*0b50*/  IMAD.MOV.U32 R3, RZ, RZ, R6 ;  /* 0x000000ffff037224 */ /* 0x000fca00078e0006 */
[----:B------:R-:W-:-:S05]  /*0b60*/  FMNMX R3, R3, R2, !PT ;  /* 0x0000000203037209 */ /* 0x000fca0007800000 */
[----:B------:R-:W-:-:S07]  /*0b70*/  IMAD.MOV.U32 R2, RZ, RZ, R3 ;  /* 0x000000ffff027224 */ /* 0x000fce00078e0003 */
[----:B------:R-:W-:Y:S05]  /*0b80*/  WARPSYNC.COLLECTIVE R7, `(.L_x_108) ;  /* 0x0000000007087348 */ /* 0x000fea0003c00000 */
[----:B------:R0:W1:Y:S02]  /*0b90*/  SHFL.DOWN P0, R6, R2, R8, R9 ;  /* 0x0800000802067389 */ /* 0x0000640000000009 */
[----:B01----:R-:W-:Y:S01]  /*0ba0*/  ENDCOLLECTIVE ;  /* 0x000000000000791b */ /* 0x003fe20003800000 */
.L_x_108:
[----:B------:R-:W-:Y:S02]  /*0bb0*/  IMAD.MOV.U32 R8, RZ, RZ, 0x2 ;  /* 0x00000002ff087424 */ /* 0x000fe400078e00ff */
[----:B------:R-:W-:-:S05]  /*0bc0*/  IMAD.MOV.U32 R4, RZ, RZ, R6 ;  /* 0x000000ffff047224 */ /* 0x000fca00078e0006 */
[----:B------:R-:W-:-:S05]  /*0bd0*/  FMNMX R4, R3, R4, !PT ;  /* 0x0000000403047209 */ /* 0x000fca0007800000 */
[----:B------:R-:W-:-:S07]  /*0be0*/  IMAD.MOV.U32 R2, RZ, RZ, R4 ;  /* 0x000000ffff027224 */ /* 0x000fce00078e0004 */
[----:B------:R-:W-:Y:S05]  /*0bf0*/  WARPSYNC.COLLECTIVE R7, `(.L_x_109) ;  /* 0x0000000007087348 */ /* 0x000fea0003c00000 */
[----:B------:R0:W1:Y:S02]  /*0c00*/  SHFL.DOWN P0, R6, R2, R8, R9 ;  /* 0x0800000802067389 */ /* 0x0000640000000009 */
[----:B01----:R-:W-:Y:S01]  /*0c10*/  ENDCOLLECTIVE ;  /* 0x000000000000791b */ /* 0x003fe20003800000 */
.L_x_109:
[----:B------:R-:W-:Y:S02]  /*0c20*/  IMAD.MOV.U32 R8, RZ, RZ, 0x1 ;  /* 0x00000001ff087424 */ /* 0x000fe400078e00ff */
[----:B------:R-:W-:-:S05]  /*0c30*/  IMAD.MOV.U32 R5, RZ, RZ, R6 ;  /* 0x000000ffff057224 */ /* 0x000fca00078e0006 */
[----:B------:R-:W-:-:S05]  /*0c40*/  FMNMX R5, R4, R5, !PT ;  /* 0x0000000504057209 */ /* 0x000fca0007800000 */
[----:B------:R-:W-:-:S07]  /*0c50*/  IMAD.MOV.U32 R2, RZ, RZ, R5 ;  /* 0x000000ffff027224 */ /* 0x000fce00078e0005 */
[----:B------:R-:W-:Y:S05]  /*0c60*/  WARPSYNC.COLLECTIVE R7, `(.L_x_110) ;  /* 0x0000000007087348 */ /* 0x000fea0003c00000 */
[----:B------:R0:W1:Y:S02]  /*0c70*/  SHFL.DOWN P0, R6, R2, R8, R9 ;  /* 0x0800000802067389 */ /* 0x0000640000000009 */
[----:B01----:R-:W-:Y:S01]  /*0c80*/  ENDCOLLECTIVE ;  /* 0x000000000000791b */ /* 0x003fe20003800000 */
.L_x_110:
[----:B------:R-:W-:Y:S05]  /*0c90*/  BRA `(.L_x_111) ;  /* 0xfffffffc00747947 */ /* 0x000fea000383ffff */
.L_x_112:
        /* <DEDUP_REMOVED lines=14> */
.L_x_147:


//--------------------- .text._ZN18transformer_engine51_GLOBAL__N__5afa7e58_18_current_scaling_cu_6a676ec611amax_kernelILi8ELb1EfEEvPKT1_PfmmPKf --------------------------
	.section	.text._ZN18transformer_engine51_GLOBAL__N__5afa7e58_18_current_scaling_cu_6a676ec611amax_kernelILi8ELb1EfEEvPKT1_PfmmPKf,"ax",@progbits
	.align	128
.text._ZN18transformer_engine51_GLOBAL__N__5afa7e58_18_current_scaling_cu_6a676ec611amax_kernelILi8ELb1EfEEvPKT1_PfmmPKf:
        .type           _ZN18transformer_engine51_GLOBAL__N__5afa7e58_18_current_scaling_cu_6a676ec611amax_kernelILi8ELb1EfEEvPKT1_PfmmPKf,@function
        .size           _ZN18transformer_engine51_GLOBAL__N__5afa7e58_18_current_scaling_cu_6a676ec611amax_kernelILi8ELb1EfEEvPKT1_PfmmPKf,(.L_x_148 - _ZN18transformer_engine51_GLOBAL__N__5afa7e58_18_current_scaling_cu_6a676ec611amax_kernelILi8ELb1EfEEvPKT1_PfmmPKf)
        .other          _ZN18transformer_engine51_GLOBAL__N__5afa7e58_18_current_scaling_cu_6a676ec611amax_kernelILi8ELb1EfEEvPKT1_PfmmPKf,@"STO_CUDA_ENTRY STV_DEFAULT"
_ZN18transformer_engine51_GLOBAL__N__5afa7e58_18_current_scaling_cu_6a676ec611amax_kernelILi8ELb1EfEEvPKT1_PfmmPKf:
        /* <DEDUP_REMOVED lines=10> */
.L_x_113:
        /* <DEDUP_REMOVED lines=16> */
.L_x_116:
[----:B------:R-:W-:-:S04]  /*01a0*/  LEA R2, P0, R15, UR10, 0x5 ;  /* 0x0000000a0f027c11 */ /* 0x000fc8000f8028ff */
[----:B------:R-:W-:-:S05]  /*01b0*/  LEA.HI.X R3, R15, UR11, R14, 0x5, P0 ;  /* 0x0000000b0f037c11 */ /* 0x000fca00080f2c0e */
[----:B------:R-:W2:Y:S04]  /*01c0*/  LDG.E.128 R4, desc[UR4][R2.64] ;  /* 0x0000000402047981 */ /* 0x000ea8000c1e1d00 */
[----:B------:R-:W3:Y:S01]  /*01d0*/  LDG.E.128 R8, desc[UR4][R2.64+0x10] ;  /* 0x0000100402087981 */ /* 0x000ee2000c1e1d00 */
[----:B------:R-:W-:-:S05]  /*01e0*/  IADD3 R15, P0, R12, R15, RZ ;  /* 0x0000000f0c0f7210 */ /* 0x000fca0007f1e0ff */
[----:B------:R-:W-:Y:S01]  /*01f0*/  IMAD.X R14, RZ, RZ, R14, P0 ;  /* 0x000000ffff0e7224 */ /* 0x000fe200000e060e */
[----:B------:R-:W-:-:S04]  /*0200*/  ISETP.GE.U32.AND P0, PT, R15, UR8, PT ;  /* 0x000000080f007c0c */ /* 0x000fc8000bf06070 */
[----:B------:R-:W-:Y:S02]  /*0210*/  ISETP.GE.U32.AND.EX P0, PT, R14, UR9, PT, P0 ;  /* 0x000000090e007c0c */ /* 0x000fe4000bf06100 */
[----:B--2---:R-:W-:-:S04]  /*0220*/  FMNMX R4, |R4|, R13, !PT ;  /* 0x0000000d04047209 */ /* 0x004fc80007800200 */
[----:B------:R-:W-:-:S04]  /*0230*/  FMNMX R5, |R5|, R4, !PT ;  /* 0x0000000405057209 */ /* 0x000fc80007800200 */
[----:B------:R-:W-:-:S04]  /*0240*/  FMNMX R6, |R6|, R5, !PT ;  /* 0x0000000506067209 */ /* 0x000fc80007800200 */
[----:B------:R-:W-:-:S04]  /*0250*/  FMNMX R7, |R7|, R6, !PT ;  /* 0x0000000607077209 */ /* 0x000fc80007800200 */
[----:B---3--:R-:W-:-:S04]  /*0260*/  FMNMX R8, R7, |R8|, !PT ;  /* 0x4000000807087209 */ /* 0x008fc80007800000 */
[----:B------:R-:W-:-:S04]  /*0270*/  FMNMX R9, |R9|, R8, !PT ;  /* 0x0000000809097209 */ /* 0x000fc80007800200 */
[----:B------:R-:W-:-:S04]  /*0280*/  FMNMX R10, |R10|, R9, !PT ;  /* 0x000000090a0a7209 */ /* 0x000fc80007800200 */
[----:B------:R-:W-:Y:S01]  /*0290*/  FMNMX R13, |R11|, R10, !PT ;  /* 0x0000000a0b0d7209 */ /* 0x000fe20007800200 */
[----:B------:R-:W-:Y:S06]  /*02a0*/  @!P0 BRA `(.L_x_116) ;  /* 0xfffffffc00bc8947 */ /* 0x000fec000383ffff */
.L_x_115:
[----:B------:R-:W-:Y:S05]  /*02b0*/  BSYNC B0 ;  /* 0x0000000000007941 */ /* 0x000fea0003800000 */
.L_x_114:
[----:B------:R-:W0:Y:S01]  /*02c0*/  SHFL.DOWN PT, R2, R13, 0x10, 0x1f ;  /* 0x0a001f000d027f89 */ /* 0x000e2200000e0000 */
[----:B------:R-:W-:Y:S01]  /*02d0*/  LOP3.LUT P0, RZ, R0, 0x1f, RZ, 0xc0, !PT ;  /* 0x0000001f00ff7812 */ /* 0x000fe2000780c0ff */
[----:B------:R-:W-:-:S12]  /*02e0*/  BSSY B0, `(.L_x_117) ;  /* 0x0000027000007945 */ /* 0x000fd80003800000 */
[----:B------:R-:W1:Y:S01]  /*02f0*/  @!P0 S2R R9, SR_CgaCtaId ;  /* 0x0000000000098919 */ /* 0x000e620000008800 */
[----:B------:R-:W-:Y:S02]  /*0300*/  @!P0 MOV R8, 0x400 ;  /* 0x0000040000088802 */ /* 0x000fe40000000f00 */
[----:B------:R-:W-:-:S04]  /*0310*/  @!P0 SHF.R.U32.HI R7, RZ, 0x3, R0 ;  /* 0x00000003ff078819 */ /* 0x000fc80000011600 */
[----:B------:R-:W-:Y:S02]  /*0320*/  @!P0 LOP3.LUT R7, R7, 0x1ffffffc, RZ, 0xc0, !PT ;  /* 0x1ffffffc07078812 */ /* 0x000fe400078ec0ff */
[----:B0-----:R-:W-:-:S05]  /*0330*/  FMNMX R2, R2, R13, !PT ;  /* 0x0000000d02027209 */ /* 0x001fca0007800000 */
[----:B------:R-:W0:Y:S01]  /*0340*/  SHFL.DOWN PT, R3, R2, 0x8, 0x1f ;  /* 0x09001f0002037f89 */ /* 0x000e2200000e0000 */
[----:B-1----:R-:W-:-:S05]  /*0350*/  @!P0 LEA R8, R9, R8, 0x18 ;  /* 0x0000000809088211 */ /* 0x002fca00078ec0ff */
[----:B------:R-:W-:Y:S01]  /*0360*/  @!P0 IMAD.IADD R7, R7, 0x1, R8 ;  /* 0x0000000107078824 */ /* 0x000fe200078e0208 */
[----:B0-----:R-:W-:Y:S02]  /*0370*/  FMNMX R3, R2, R3, !PT ;  /* 0x0000000302037209 */ /* 0x001fe40007800000 */
[----:B------:R-:W-:-:S03]  /*0380*/  SHF.R.U32.HI R2, RZ, 0x5, R0 ;  /* 0x00000005ff027819 */ /* 0x000fc60000011600 */
[----:B------:R-:W0:Y:S02]  /*0390*/  SHFL.DOWN PT, R4, R3, 0x4, 0x1f ;  /* 0x08801f0003047f89 */ /* 0x000e2400000e0000 */
[----:B0-----:R-:W-:-:S05]  /*03a0*/  FMNMX R4, R3, R4, !PT ;  /* 0x0000000403047209 */ /* 0x001fca0007800000 */
[----:B------:R-:W0:Y:S02]  /*03b0*/  SHFL.DOWN PT, R5, R4, 0x2, 0x1f ;  /* 0x08401f0004057f89 */ /* 0x000e2400000e0000 */
[----:B0-----:R-:W-:-:S05]  /*03c0*/  FMNMX R5, R4, R5, !PT ;  /* 0x0000000504057209 */ /* 0x001fca0007800000 */
[----:B------:R-:W0:Y:S02]  /*03d0*/  SHFL.DOWN PT, R6, R5, 0x1, 0x1f ;  /* 0x08201f0005067f89 */ /* 0x000e2400000e0000 */
[----:B0-----:R-:W-:Y:S01]  /*03e0*/  FMNMX R6, R5, R6, !PT ;  /* 0x0000000605067209 */ /* 0x001fe20007800000 */
[----:B------:R-:W-:-:S04]  /*03f0*/  IMAD.MOV.U32 R5, RZ, RZ, RZ ;  /* 0x000000ffff057224 */ /* 0x000fc800078e00ff */
        /* <DEDUP_REMOVED lines=20> */
.L_x_124:
[----:B01----:R-:W-:-:S07]  /*0540*/  FMNMX R5, R5, R6, !PT ;  /* 0x0000000605057209 */ /* 0x003fce0007800000 */
.L_x_118:
[----:B------:R-:W-:Y:S05]  /*0550*/  BSYNC B0 ;  /* 0x0000000000007941 */ /* 0x000fea0003800000 */
.L_x_117:
[----:B------:R-:W-:-:S13]  /*0560*/  ISETP.NE.AND P0, PT, R0, RZ, PT ;  /* 0x000000ff0000720c */ /* 0x000fda0003f05270 */
[----:B------:R-:W-:Y:S05]  /*0570*/  @P0 EXIT ;  /* 0x000000000000094d */ /* 0x000fea0003800000 */
[----:B------:R-:W0:Y:S02]  /*0580*/  LDC.64 R2, c[0x0][0x218] ;  /* 0x00008600ff027b82 */ /* 0x000e240000000a00 */
[----:B0-----:R-:W-:Y:S01]  /*0590*/  REDG.E.MAX.S32.STRONG.GPU desc[UR4][R2.64], R5 ;  /* 0x000000050200798e */ /* 0x001fe2000d10e384 */
[----:B------:R-:W-:Y:S05]  /*05a0*/  EXIT ;  /* 0x000000000000794d */ /* 0x000fea0003800000 */
.L_x_119:
[----:B------:R-:W-:Y:S02]  /*05b0*/  IMAD.MOV.U32 R8, RZ, RZ, 0x8 ;  /* 0x00000008ff087424 */ /* 0x000fe400078e00ff */
[----:B------:R-:W-:Y:S02]  /*05c0*/  IMAD.MOV.U32 R9, RZ, RZ, 0x1f ;  /* 0x0000001fff097424 */ /* 0x000fe400078e00ff */
[----:B------:R-:W-:-:S07]  /*05d0*/  IMAD.MOV.U32 R7, RZ, RZ, -0x1 ;  /* 0xffffffffff077424 */ /* 0x000fce00078e00ff */
[----:B01----:R-:W-:Y:S05]  /*05e0*/  WARPSYNC.COLLECTIVE R7, `(.L_x_120) ;  /* 0x0000000007087348 */ /* 0x003fea0003c00000 */
[----:B-1----:R1:W2:Y:S02]  /*05f0*/  SHFL.DOWN P0, R6, R2, R8, R9 ;  /* 0x0800000802067389 */ /* 0x0022a40000000009 */
[----:B012---:R-:W-:Y:S01]  /*0600*/  ENDCOLLECTIVE ;  /* 0x000000000000791b */ /* 0x007fe20003800000 */
.L_x_120:
[----:B------:R-:W-:Y:S02]  /*0610*/  IMAD.MOV.U32 R8, RZ, RZ, 0x4 ;  /* 0x00000004ff087424 */ /* 0x000fe400078e00ff */
[----:B------:R-:W-:-:S05]  /*0620*/  IMAD.MOV.U32 R3, RZ, RZ, R6 ;  /* 0x000000ffff037224 */ /* 0x000fca00078e0006 */
[----:B------:R-:W-:-:S05]  /*0630*/  FMNMX R3, R3, R2, !PT ;  /* 0x0000000203037209 */ /* 0x000fca0007800000 */
[----:B------:R-:W-:-:S07]  /*0640*/  IMAD.MOV.U32 R2, RZ, RZ, R3 ;  /* 0x000000ffff027224 */ /* 0x000fce00078e0003 */
[----:B------:R-:W-:Y:S05]  /*0650*/  WARPSYNC.COLLECTIVE R7, `(.L_x_121) ;  /* 0x0000000007087348 */ /* 0x000fea0003c00000 */
[----:B------:R0:W1:Y:S02]  /*0660*/  SHFL.DOWN P0, R6, R2, R8, R9 ;  /* 0x0800000802067389 */ /* 0x0000640000000009 */
[----:B01----:R-:W-:Y:S01]  /*0670*/  ENDCOLLECTIVE ;  /* 0x000000000000791b */ /* 0x003fe20003800000 */
.L_x_121:
[----:B------:R-:W-:Y:S02]  /*0680*/  IMAD.MOV.U32 R8, RZ, RZ, 0x2 ;  /* 0x00000002ff087424 */ /* 0x000fe400078e00ff */
[----:B------:R-:W-:-:S05]  /*0690*/  IMAD.MOV.U32 R4, RZ, RZ, R6 ;  /* 0x000000ffff047224 */ /* 0x000fca00078e0006 */
[----:B------:R-:W-:-:S05]  /*06a0*/  FMNMX R4, R3, R4, !PT ;  /* 0x0000000403047209 */ /* 0x000fca0007800000 */
[----:B------:R-:W-:-:S07]  /*06b0*/  IMAD.MOV.U32 R2, RZ, RZ, R4 ;  /* 0x000000ffff027224 */ /* 0x000fce00078e0004 */
[----:B------:R-:W-:Y:S05]  /*06c0*/  WARPSYNC.COLLECTIVE R7, `(.L_x_122) ;  /* 0x0000000007087348 */ /* 0x000fea0003c00000 */
[----:B------:R0:W1:Y:S02]  /*06d0*/  SHFL.DOWN P0, R6, R2, R8, R9 ;  /* 0x0800000802067389 */ /* 0x0000640000000009 */
[----:B01----:R-:W-:Y:S01]  /*06e0*/  ENDCOLLECTIVE ;  /* 0x000000000000791b */ /* 0x003fe20003800000 */
.L_x_122:
[----:B------:R-:W-:Y:S02]  /*06f0*/  IMAD.MOV.U32 R8, RZ, RZ, 0x1 ;  /* 0x00000001ff087424 */ /* 0x000fe400078e00ff */
[----:B------:R-:W-:-:S05]  /*0700*/  IMAD.MOV.U32 R5, RZ, RZ, R6 ;  /* 0x000000ffff057224 */ /* 0x000fca00078e0006 */
[----:B------:R-:W-:-:S05]  /*0710*/  FMNMX R5, R4, R5, !PT ;  /* 0x0000000504057209 */ /* 0x000fca0007800000 */
[----:B------:R-:W-:-:S07]  /*0720*/  IMAD.MOV.U32 R2, RZ, RZ, R5 ;  /* 0x000000ffff027224 */ /* 0x000fce00078e0005 */
[----:B------:R-:W-:Y:S05]  /*0730*/  WARPSYNC.COLLECTIVE R7, `(.L_x_123) ;  /* 0x0000000007087348 */ /* 0x000fea0003c00000 */
[----:B------:R0:W1:Y:S02]  /*0740*/  SHFL.DOWN P0, R6, R2, R8, R9 ;  /* 0x0800000802067389 */ /* 0x0000640000000009 */
[----:B01----:R-:W-:Y:S01]  /*0750*/  ENDCOLLECTIVE ;  /* 0x000000000000791b */ /* 0x003fe20003800000 */
.L_x_123:
[----:B------:R-:W-:Y:S05]  /*0760*/  BRA `(.L_x_124) ;  /* 0xfffffffc00747947 */ /* 0x000fea000383ffff */
.L_x_125:
        /* <DEDUP_REMOVED lines=9> */
.L_x_148:


//--------------------- .text._ZN18transformer_engine51_GLOBAL__N__5afa7e58_18_current_scaling_cu_6a676ec630compute_scale_from_amax_kernelEPKfPffbfS2_ --------------------------
	.section	.text._ZN18transformer_engine51_GLOBAL__N__5afa7e58_18_current_scaling_cu_6a676ec630compute_scale_from_amax_kernelEPKfPffbfS2_,"ax",@progbits
	.align	128
.text._ZN18transformer_engine51_GLOBAL__N__5afa7e58_18_current_scaling_cu_6a676ec630compute_scale_from_amax_kernelEPKfPffbfS2_:
        .type           _ZN18transformer_engine51_GLOBAL__N__5afa7e58_18_current_scaling_cu_6a676ec630compute_scale_from_amax_kernelEPKfPffbfS2_,@function
        .size           _ZN18transformer_engine51_GLOBAL__N__5afa7e58_18_current_scaling_cu_6a676ec630compute_scale_from_amax_kernelEPKfPffbfS2_,(.L_x_149 - _ZN18transformer_engine51_GLOBAL__N__5afa7e58_18_current_scaling_cu_6a676ec630compute_scale_from_amax_kernelEPKfPffbfS2_)
        .other          _ZN18transformer_engine51_GLOBAL__N__5afa7e58_18_current_scaling_cu_6a676ec630compute_scale_from_amax_kernelEPKfPffbfS2_,@"STO_CUDA_ENTRY STV_DEFAULT"
_ZN18transformer_engine51_GLOBAL__N__5afa7e58_18_current_scaling_cu_6a676ec630compute_scale_from_amax_kernelEPKfPffbfS2_:
        /* <DEDUP_REMOVED lines=10> */
.L_x_126:
[----:B------:R-:W0:Y:S01]  /*00a0*/  LDC.64 R2, c[0x0][0x210] ;  /* 0x00008400ff027b82 */ /* 0x000e220000000a00 */
[----:B------:R-:W-:Y:S01]  /*00b0*/  ULDC UR6, c[0x0][0x228] ;  /* 0x00008a0000067ab9 */ /* 0x000fe20000000800 */
[----:B0-----:R-:W2:Y:S01]  /*00c0*/  LDG.E R2, desc[UR4][R2.64] ;  /* 0x0000000402027981 */ /* 0x001ea2000c1e1900 */
[----:B------:R-:W-:Y:S01]  /*00d0*/  IMAD.MOV.U32 R5, RZ, RZ, 0x3f800000 ;  /* 0x3f800000ff057424 */ /* 0x000fe200078e00ff */
[----:B--2---:R-:W-:-:S04]  /*00e0*/  FSETP.GEU.AND P0, PT, R2, UR6, PT ;  /* 0x0000000602007c0b */ /* 0x004fc8000bf0e000 */
[----:B------:R-:W-:-:S04]  /*00f0*/  FSEL R4, R2, UR6, P0 ;  /* 0x0000000602047c08 */ /* 0x000fc80008000000 */
[----:B------:R-:W-:-:S04]  /*0100*/  FSETP.NEU.AND P0, PT, |R4|, +INF , PT ;  /* 0x7f8000000400780b */ /* 0x000fc80003f0d200 */
[----:B------:R-:W-:-:S04]  /*0110*/  FSETP.EQ.OR P0, PT, R4, RZ, !P0 ;  /* 0x000000ff0400720b */ /* 0x000fc80004702400 */
[----:B------:R-:W-:-:S13]  /*0120*/  FSETP.GTU.OR P0, PT, |R4|, +INF , P0 ;  /* 0x7f8000000400780b */ /* 0x000fda000070c600 */
[----:B------:R-:W-:Y:S05]  /*0130*/  @P0 BRA `(.L_x_127) ;  /* 0x00000000004c0947 */ /* 0x000fea0003800000 */
[----:B------:R-:W0:Y:S01]  /*0140*/  MUFU.RCP R3, R4 ;  /* 0x0000000400037308 */ /* 0x000e220000001000 */
[----:B------:R-:W-:Y:S02]  /*0150*/  ULDC UR6, c[0x0][0x220] ;  /* 0x0000880000067ab9 */ /* 0x000fe40000000800 */
[----:B------:R-:W-:-:S05]  /*0160*/  IMAD.U32 R5, RZ, RZ, UR6 ;  /* 0x00000006ff057e24 */ /* 0x000fca000f8e00ff */
[----:B------:R-:W1:Y:S01]  /*0170*/  FCHK P0, R5, R4 ;  /* 0x0000000405007302 */ /* 0x000e620000000000 */
[----:B0-----:R-:W-:-:S04]  /*0180*/  FFMA R0, -R4, R3, 1 ;  /* 0x3f80000004007423 */ /* 0x001fc80000000103 */
[----:B------:R-:W-:-:S04]  /*0190*/  FFMA R0, R3, R0, R3 ;  /* 0x0000000003007223 */ /* 0x000fc80000000003 */
[----:B------:R-:W-:-:S04]  /*01a0*/  FFMA R3, R0, UR6, RZ ;  /* 0x0000000600037c23 */ /* 0x000fc800080000ff */
[----:B------:R-:W-:-:S04]  /*01b0*/  FFMA R2, -R4, R3, UR6 ;  /* 0x0000000604027e23 */ /* 0x000fc80008000103 */
[----:B------:R-:W-:Y:S01]  /*01c0*/  FFMA R0, R0, R2, R3 ;  /* 0x0000000200007223 */ /* 0x000fe20000000003 */
[----:B-1----:R-:W-:Y:S06]  /*01d0*/  @!P0 BRA `(.L_x_128) ;  /* 0x00000000000c8947 */ /* 0x002fec0003800000 */
[----:B------:R-:W-:-:S07]  /*01e0*/  MOV R2, 0x200 ;  /* 0x0000020000027802 */ /* 0x000fce0000000f00 */
[----:B------:R-:W-:Y:S05]  /*01f0*/  CALL.REL.NOINC `($__internal_0_$__cuda_sm3x_div_rn_noftz_f32_slowpath) ;  /* 0x0000000000287944 */ /* 0x000fea0003c00000 */
[----:B------:R-:W-:-:S07]  /*0200*/  IMAD.MOV.U32 R0, RZ, RZ, R4 ;  /* 0x000000ffff007224 */ /* 0x000fce00078e0004 */
.L_x_128:
[----:B------:R-:W0:Y:S01]  /*0210*/  LDC.U8 R2, c[0x0][0x224] ;  /* 0x00008900ff027b82 */ /* 0x000e220000000000 */
[----:B------:R-:W-:-:S04]  /*0220*/  FSETP.NEU.AND P0, PT, |R0|, +INF , PT ;  /* 0x7f8000000000780b */ /* 0x000fc80003f0d200 */
[----:B------:R-:W-:Y:S02]  /*0230*/  FSEL R5, R0, 3.40282346638528859812e+38, P0 ;  /* 0x7f7fffff00057808 */ /* 0x000fe40000000000 */
[----:B0-----:R-:W-:-:S04]  /*0240*/  PRMT R2, R2, 0x8880, RZ ;  /* 0x0000888002027816 */ /* 0x001fc800000000ff */
[----:B------:R-:W-:-:S13]  /*0250*/  ISETP.NE.AND P1, PT, R2, RZ, PT ;  /* 0x000000ff0200720c */ /* 0x000fda0003f25270 */
[----:B------:R-:W-:-:S07]  /*0260*/  @P1 LOP3.LUT R5, R5, 0xff800000, RZ, 0xc0, !PT ;  /* 0xff80000005051812 */ /* 0x000fce00078ec0ff */
.L_x_127:
[----:B------:R-:W0:Y:S02]  /*0270*/  LDC.64 R2, c[0x0][0x218] ;  /* 0x00008600ff027b82 */ /* 0x000e240000000a00 */
[----:B0-----:R-:W-:Y:S01]  /*0280*/  STG.E desc[UR4][R2.64], R5 ;  /* 0x0000000502007986 */ /* 0x001fe2000c101904 */
[----:B------:R-:W-:Y:S05]  /*0290*/  EXIT ;  /* 0x000000000000794d */ /* 0x000fea0003800000 */
        .weak           $__internal_0_$__cuda_sm3x_div_rn_noftz_f32_slowpath
        .type           $__internal_0_$__cuda_sm3x_div_rn_noftz_f32_slowpath,@function
        .size           $__internal_0_$__cuda_sm3x_div_rn_noftz_f32_slowpath,(.L_x_149 - $__internal_0_$__cuda_sm3x_div_rn_noftz_f32_slowpath)
$__internal_0_$__cuda_sm3x_div_rn_noftz_f32_slowpath:
[----:B------:R-:W0:Y:S01]  /*02a0*/  LDC R3, c[0x0][0x220] ;  /* 0x00008800ff037b82 */ /* 0x000e220000000800 */
[----:B------:R-:W-:-:S04]  /*02b0*/  SHF.R.U32.HI R0, RZ, 0x17, R4 ;  /* 0x00000017ff007819 */ /* 0x000fc80000011604 */
[----:B------:R-:W-:-:S03]  /*02c0*/  LOP3.LUT R6, R0, 0xff, RZ, 0xc0, !PT ;  /* 0x000000ff00067812 */ /* 0x000fc600078ec0ff */
[----:B------:R-:W1:Y:S02]  /*02d0*/  LDC R7, c[0x0][0x220] ;  /* 0x00008800ff077b82 */ /* 0x000e640000000800 */
[----:B------:R-:W-:-:S05]  /*02e0*/  VIADD R10, R6, 0xffffffff ;  /* 0xffffffff060a7836 */ /* 0x000fca0000000000 */
[----:B------:R-:W-:Y:S02]  /*02f0*/  ISETP.GT.U32.AND P0, PT, R10, 0xfd, PT ;  /* 0x000000fd0a00780c */ /* 0x000fe40003f04070 */
[----:B0-----:R-:W-:-:S04]  /*0300*/  SHF.R.U32.HI R0, RZ, 0x17, R3 ;  /* 0x00000017ff007819 */ /* 0x001fc80000011603 */
[----:B------:R-:W-:-:S05]  /*0310*/  LOP3.LUT R5, R0, 0xff, RZ, 0xc0, !PT ;  /* 0x000000ff00057812 */ /* 0x000fca00078ec0ff */
[----:B------:R-:W-:-:S05]  /*0320*/  VIADD R9, R5, 0xffffffff ;  /* 0xffffffff05097836 */ /* 0x000fca0000000000 */
[----:B------:R-:W-:-:S13]  /*0330*/  ISETP.GT.U32.OR P0, PT, R9, 0xfd, P0 ;  /* 0x000000fd0900780c */ /* 0x000fda0000704470 */
[----:B------:R-:W-:Y:S01]  /*0340*/  @!P0 IMAD.MOV.U32 R8, RZ, RZ, RZ ;  /* 0x000000ffff088224 */ /* 0x000fe200078e00ff */
[----:B-1----:R-:W-:Y:S06]  /*0350*/  @!P0 BRA `(.L_x_129) ;  /* 0x0000000000608947 */ /* 0x002fec0003800000 */
[----:B------:R-:W-:Y:S01]  /*0360*/  FSETP.GTU.FTZ.AND P0, PT, |R3|, +INF , PT ;  /* 0x7f8000000300780b */ /* 0x000fe20003f1c200 */
[----:B------:R-:W-:Y:S01]  /*0370*/  IMAD.MOV.U32 R0, RZ, RZ, R4 ;  /* 0x000000ffff007224 */ /* 0x000fe200078e0004 */
[----:B------:R-:W-:-:S04]  /*0380*/  FSETP.GTU.FTZ.AND P1, PT, |R4|, +INF , PT ;  /* 0x7f8000000400780b */ /* 0x000fc80003f3c200 */
[----:B------:R-:W-:-:S13]  /*0390*/  PLOP3.LUT P0, PT, P0, P1, PT, 0xa8, 0x0 ;  /* 0x000000000000781c */ /* 0x000fda0000703570 */
[----:B------:R-:W-:Y:S05]  /*03a0*/  @P0 BRA `(.L_x_130) ;  /* 0x0000000400440947 */ /* 0x000fea0003800000 */
[----:B------:R-:W-:-:S13]  /*03b0*/  LOP3.LUT P0, RZ, R4, 0x7fffffff, R7, 0xc8, !PT ;  /* 0x7fffffff04ff7812 */ /* 0x000fda000780c807 */
[----:B------:R-:W-:Y:S05]  /*03c0*/  @!P0 BRA `(.L_x_131) ;  /* 0x0000000400348947 */ /* 0x000fea0003800000 */
[C---:B------:R-:W-:Y:S02]  /*03d0*/  FSETP.NEU.FTZ.AND P2, PT, |R3|.reuse, +INF , PT ;  /* 0x7f8000000300780b */ /* 0x040fe40003f5d200 */
[----:B------:R-:W-:Y:S02]  /*03e0*/  FSETP.NEU.FTZ.AND P1, PT, |R0|, +INF , PT ;  /* 0x7f8000000000780b */ /* 0x000fe40003f3d200 */
[----:B------:R-:W-:-:S11]  /*03f0*/  FSETP.NEU.FTZ.AND P0, PT, |R3|, +INF , PT ;  /* 0x7f8000000300780b */ /* 0x000fd60003f1d200 */
[----:B------:R-:W-:Y:S05]  /*0400*/  @!P1 BRA !P2, `(.L_x_131) ;  /* 0x0000000400249947 */ /* 0x000fea0005000000 */
[----:B------:R-:W-:-:S04]  /*0410*/  LOP3.LUT P2, RZ, R7, 0x7fffffff, RZ, 0xc0, !PT ;  /* 0x7fffffff07ff7812 */ /* 0x000fc8000784c0ff */
[----:B------:R-:W-:-:S13]  /*0420*/  PLOP3.LUT P1, PT, P1, P2, PT, 0x2a, 0x0 ;  /* 0x000000000000781c */ /* 0x000fda0000f24572 */
[----:B------:R-:W-:Y:S05]  /*0430*/  @P1 BRA `(.L_x_132) ;  /* 0x0000000400101947 */ /* 0x000fea0003800000 */
[----:B------:R-:W-:-:S04]  /*0440*/  LOP3.LUT P1, RZ, R4, 0x7fffffff, RZ, 0xc0, !PT ;  /* 0x7fffffff04ff7812 */ /* 0x000fc8000782c0ff */
[----:B------:R-:W-:-:S13]  /*0450*/  PLOP3.LUT P0, PT, P0, P1, PT, 0x2a, 0x0 ;  /* 0x000000000000781c */ /* 0x000fda0000702572 */
[----:B------:R-:W-:Y:S05]  /*0460*/  @P0 BRA `(.L_x_133) ;  /* 0x0000000000f80947 */ /* 0x000fea0003800000 */
[----:B------:R-:W-:Y:S02]  /*0470*/  ISETP.GE.AND P0, PT, R9, RZ, PT ;  /* 0x000000ff0900720c */ /* 0x000fe40003f06270 */
[----:B------:R-:W-:-:S11]  /*0480*/  ISETP.GE.AND P1, PT, R10, RZ, PT ;  /* 0x000000ff0a00720c */ /* 0x000fd60003f26270 */
[----:B------:R-:W-:Y:S02]  /*0490*/  @P0 IMAD.MOV.U32 R8, RZ, RZ, RZ ;  /* 0x000000ffff080224 */ /* 0x000fe400078e00ff */
[----:B------:R-:W-:Y:S01]  /*04a0*/  @!P0 FFMA R7, R3, 1.84467440737095516160e+19, RZ ;  /* 0x5f80000003078823 */ /* 0x000fe200000000ff */
[----:B------:R-:W-:Y:S02]  /*04b0*/  @!P0 IMAD.MOV.U32 R8, RZ, RZ, -0x40 ;  /* 0xffffffc0ff088424 */ /* 0x000fe400078e00ff */
[----:B------:R-:W-:Y:S02]  /*04c0*/  @!P1 FFMA R4, R0, 1.84467440737095516160e+19, RZ ;  /* 0x5f80000000049823 */ /* 0x000fe400000000ff */
[----:B------:R-:W-:-:S07]  /*04d0*/  @!P1 VIADD R8, R8, 0x40 ;  /* 0x0000004008089836 */ /* 0x000fce0000000000 */
.L_x_129:
[----:B------:R-:W-:Y:S01]  /*04e0*/  LEA R3, R6, 0xc0800000, 0x17 ;  /* 0xc080000006037811 */ /* 0x000fe200078eb8ff */
[----:B------:R-:W-:-:S04]  /*04f0*/  VIADD R5, R5, 0xffffff81 ;  /* 0xffffff8105057836 */ /* 0x000fc80000000000 */
[----:B------:R-:W-:Y:S02]  /*0500*/  IMAD.IADD R3, R4, 0x1, -R3 ;  /* 0x0000000104037824 */ /* 0x000fe400078e0a03 */
[C---:B------:R-:W-:Y:S01]  /*0510*/  IMAD R0, R5.reuse, -0x800000, R7 ;  /* 0xff80000005007824 */ /* 0x040fe200078e0207 */
[----:B------:R-:W-:Y:S01]  /*0520*/  IADD3 R5, R5, 0x7f, -R6 ;  /* 0x0000007f05057810 */ /* 0x000fe20007ffe806 */
[----:B------:R-:W0:Y:S01]  /*0530*/  MUFU.RCP R4, R3 ;  /* 0x0000000300047308 */ /* 0x000e220000001000 */
[----:B------:R-:W-:-:S03]  /*0540*/  FADD.FTZ R9, -R3, -RZ ;  /* 0x800000ff03097221 */ /* 0x000fc60000010100 */
[----:B------:R-:W-:Y:S02]  /*0550*/  IMAD.IADD R5, R5, 0x1, R8 ;  /* 0x0000000105057824 */ /* 0x000fe400078e0208 */
[----:B0-----:R-:W-:-:S04]  /*0560*/  FFMA R11, R4, R9, 1 ;  /* 0x3f800000040b7423 */ /* 0x001fc80000000009 */
[----:B------:R-:W-:-:S04]  /*0570*/  FFMA R11, R4, R11, R4 ;  /* 0x0000000b040b7223 */ /* 0x000fc80000000004 */
[----:B------:R-:W-:-:S04]  /*0580*/  FFMA R4, R0, R11, RZ ;  /* 0x0000000b00047223 */ /* 0x000fc800000000ff */
[----:B------:R-:W-:-:S04]  /*0590*/  FFMA R7, R9, R4, R0 ;  /* 0x0000000409077223 */ /* 0x000fc80000000000 */
[----:B------:R-:W-:-:S04]  /*05a0*/  FFMA R10, R11, R7, R4 ;  /* 0x000000070b0a7223 */ /* 0x000fc80000000004 */
[----:B------:R-:W-:-:S04]  /*05b0*/  FFMA R9, R9, R10, R0 ;  /* 0x0000000a09097223 */ /* 0x000fc80000000000 */
[----:B------:R-:W-:-:S05]  /*05c0*/  FFMA R4, R11, R9, R10 ;  /* 0x000000090b047223 */ /* 0x000fca000000000a */
[----:B------:R-:W-:-:S04]  /*05d0*/  SHF.R.U32.HI R0, RZ, 0x17, R4 ;  /* 0x00000017ff007819 */ /* 0x000fc80000011604 */
[----:B------:R-:W-:-:S05]  /*05e0*/  LOP3.LUT R0, R0, 0xff, RZ, 0xc0, !PT ;  /* 0x000000ff00007812 */ /* 0x000fca00078ec0ff */
[----:B------:R-:W-:-:S04]  /*05f0*/  IMAD.IADD R7, R0, 0x1, R5 ;  /* 0x0000000100077824 */ /* 0x000fc800078e0205 */
[----:B------:R-:W-:-:S05]  /*0600*/  VIADD R0, R7, 0xffffffff ;  /* 0xffffffff07007836 */ /* 0x000fca0000000000 */
[----:B------:R-:W-:-:S13]  /*0610*/  ISETP.GE.U32.AND P0, PT, R0, 0xfe, PT ;  /* 0x000000fe0000780c */ /* 0x000fda0003f06070 */
[----:B------:R-:W-:Y:S05]  /*0620*/  @!P0 BRA `(.L_x_134) ;  /* 0x0000000000808947 */ /* 0x000fea0003800000 */
[----:B------:R-:W-:-:S13]  /*0630*/  ISETP.GT.AND P0, PT, R7, 0xfe, PT ;  /* 0x000000fe0700780c */ /* 0x000fda0003f04270 */
[----:B------:R-:W-:Y:S05]  /*0640*/  @P0 BRA `(.L_x_135) ;  /* 0x00000000006c0947 */ /* 0x000fea0003800000 */
[----:B------:R-:W-:-:S13]  /*0650*/  ISETP.GE.AND P0, PT, R7, 0x1, PT ;  /* 0x000000010700780c */ /* 0x000fda0003f06270 */
[----:B------:R-:W-:Y:S05]  /*0660*/  @P0 BRA `(.L_x_136) ;  /* 0x0000000000980947 */ /* 0x000fea0003800000 */
[----:B------:R-:W-:Y:S02]  /*0670*/  ISETP.GE.AND P0, PT, R7, -0x18, PT ;  /* 0xffffffe80700780c */ /* 0x000fe40003f06270 */
[----:B------:R-:W-:-:S11]  /*0680*/  LOP3.LUT R4, R4, 0x80000000, RZ, 0xc0, !PT ;  /* 0x8000000004047812 */ /* 0x000fd600078ec0ff */
[----:B------:R-:W-:Y:S05]  /*0690*/  @!P0 BRA `(.L_x_136) ;  /* 0x00000000008c8947 */ /* 0x000fea0003800000 */
[-CC-:B------:R-:W-:Y:S01]  /*06a0*/  FFMA.RZ R0, R11, R9.reuse, R10.reuse ;  /* 0x000000090b007223 */ /* 0x180fe2000000c00a */
[----:B------:R-:W-:Y:S02]  /*06b0*/  VIADD R6, R7, 0x20 ;  /* 0x0000002007067836 */ /* 0x000fe40000000000 */
[-CC-:B------:R-:W-:Y:S01]  /*06c0*/  FFMA.RM R3, R11, R9.reuse, R10.reuse ;  /* 0x000000090b037223 */ /* 0x180fe2000000400a */
[----:B------:R-:W-:Y:S02]  /*06d0*/  ISETP.NE.AND P2, PT, R7, RZ, PT ;  /* 0x000000ff0700720c */ /* 0x000fe40003f45270 */
[----:B------:R-:W-:Y:S01]  /*06e0*/  LOP3.LUT R5, R0, 0x7fffff, RZ, 0xc0, !PT ;  /* 0x007fffff00057812 */ /* 0x000fe200078ec0ff */
[----:B------:R-:W-:Y:S01]  /*06f0*/  FFMA.RP R0, R11, R9, R10 ;  /* 0x000000090b007223 */ /* 0x000fe2000000800a */
[----:B------:R-:W-:Y:S01]  /*0700*/  ISETP.NE.AND P1, PT, R7, RZ, PT ;  /* 0x000000ff0700720c */ /* 0x000fe20003f25270 */
[----:B------:R-:W-:Y:S01]  /*0710*/  IMAD.MOV R7, RZ, RZ, -R7 ;  /* 0x000000ffff077224 */ /* 0x000fe200078e0a07 */
[----:B------:R-:W-:-:S02]  /*0720*/  LOP3.LUT R5, R5, 0x800000, RZ, 0xfc, !PT ;  /* 0x0080000005057812 */ /* 0x000fc400078efcff */
[----:B------:R-:W-:Y:S02]  /*0730*/  FSETP.NEU.FTZ.AND P0, PT, R0, R3, PT ;  /* 0x000000030000720b */ /* 0x000fe40003f1d000 */
[----:B------:R-:W-:Y:S02]  /*0740*/  SHF.L.U32 R6, R5, R6, RZ ;  /* 0x0000000605067219 */ /* 0x000fe400000006ff */
[----:B------:R-:W-:Y:S02]  /*0750*/  SEL R0, R7, RZ, P2 ;  /* 0x000000ff07007207 */ /* 0x000fe40001000000 */
[----:B------:R-:W-:Y:S02]  /*0760*/  ISETP.NE.AND P1, PT, R6, RZ, P1 ;  /* 0x000000ff0600720c */ /* 0x000fe40000f25270 */
[----:B------:R-:W-:Y:S02]  /*0770*/  SHF.R.U32.HI R0, RZ, R0, R5 ;  /* 0x00000000ff007219 */ /* 0x000fe40000011605 */
[----:B------:R-:W-:-:S02]  /*0780*/  PLOP3.LUT P0, PT, P0, P1, PT, 0xa8, 0x0 ;  /* 0x000000000000781c */ /* 0x000fc40000703570 */
[----:B------:R-:W-:Y:S02]  /*0790*/  SHF.R.U32.HI R6, RZ, 0x1, R0 ;  /* 0x00000001ff067819 */ /* 0x000fe40000011600 */
[----:B------:R-:W-:-:S04]  /*07a0*/  SEL R3, RZ, 0x1, !P0 ;  /* 0x00000001ff037807 */ /* 0x000fc80004000000 */
[----:B------:R-:W-:-:S04]  /*07b0*/  LOP3.LUT R3, R3, 0x1, R6, 0xf8, !PT ;  /* 0x0000000103037812 */ /* 0x000fc800078ef806 */
[----:B------:R-:W-:-:S05]  /*07c0*/  LOP3.LUT R3, R3, R0, RZ, 0xc0, !PT ;  /* 0x0000000003037212 */ /* 0x000fca00078ec0ff */
[----:B------:R-:W-:-:S05]  /*07d0*/  IMAD.IADD R3, R6, 0x1, R3 ;  /* 0x0000000106037824 */ /* 0x000fca00078e0203 */
[----:B------:R-:W-:Y:S01]  /*07e0*/  LOP3.LUT R4, R3, R4, RZ, 0xfc, !PT ;  /* 0x0000000403047212 */ /* 0x000fe200078efcff */
[----:B------:R-:W-:Y:S06]  /*07f0*/  BRA `(.L_x_136) ;  /* 0x0000000000347947 */ /* 0x000fec0003800000 */
.L_x_135:
[----:B------:R-:W-:-:S04]  /*0800*/  LOP3.LUT R4, R4, 0x80000000, RZ, 0xc0, !PT ;  /* 0x8000000004047812 */ /* 0x000fc800078ec0ff */
[----:B------:R-:W-:Y:S01]  /*0810*/  LOP3.LUT R4, R4, 0x7f800000, RZ, 0xfc, !PT ;  /* 0x7f80000004047812 */ /* 0x000fe200078efcff */
[----:B------:R-:W-:Y:S06]  /*0820*/  BRA `(.L_x_136) ;  /* 0x0000000000287947 */ /* 0x000fec0003800000 */
.L_x_134:
[----:B------:R-:W-:Y:S01]  /*0830*/  IMAD R4, R5, 0x800000, R4 ;  /* 0x0080000005047824 */ /* 0x000fe200078e0204 */
[----:B------:R-:W-:Y:S06]  /*0840*/  BRA `(.L_x_136) ;  /* 0x0000000000207947 */ /* 0x000fec0003800000 */
.L_x_133:
[----:B------:R-:W-:-:S04]  /*0850*/  LOP3.LUT R4, R4, 0x80000000, R7, 0x48, !PT ;  /* 0x8000000004047812 */ /* 0x000fc800078e4807 */
[----:B------:R-:W-:Y:S01]  /*0860*/  LOP3.LUT R4, R4, 0x7f800000, RZ, 0xfc, !PT ;  /* 0x7f80000004047812 */ /* 0x000fe200078efcff */
[----:B------:R-:W-:Y:S06]  /*0870*/  BRA `(.L_x_136) ;  /* 0x0000000000147947 */ /* 0x000fec0003800000 */
.L_x_132:
[----:B------:R-:W-:Y:S01]  /*0880*/  LOP3.LUT R4, R4, 0x80000000, R7, 0x48, !PT ;  /* 0x8000000004047812 */ /* 0x000fe200078e4807 */
[----:B------:R-:W-:Y:S06]  /*0890*/  BRA `(.L_x_136) ;  /* 0x00000000000c7947 */ /* 0x000fec0003800000 */
.L_x_131:
[----:B------:R-:W0:Y:S01]  /*08a0*/  MUFU.RSQ R4, -QNAN ;  /* 0xffc0000000047908 */ /* 0x000e220000001400 */
[----:B------:R-:W-:Y:S05]  /*08b0*/  BRA `(.L_x_136) ;  /* 0x0000000000047947 */ /* 0x000fea0003800000 */
.L_x_130:
[----:B------:R-:W-:-:S07]  /*08c0*/  FADD.FTZ R4, R0, R3 ;  /* 0x0000000300047221 */ /* 0x000fce0000010000 */
.L_x_136:
[----:B------:R-:W-:-:S04]  /*08d0*/  IMAD.MOV.U32 R3, RZ, RZ, 0x0 ;  /* 0x00000000ff037424 */ /* 0x000fc800078e00ff */
[----:B0-----:R-:W-:Y:S05]  /*08e0*/  RET.REL.NODEC R2 `(_ZN18transformer_engine51_GLOBAL__N__5afa7e58_18_current_scaling_cu_6a676ec630compute_scale_from_amax_kernelEPKfPffbfS2_) ;  /* 0xfffffff402c47950 */ /* 0x001fea0003c3ffff */
.L_x_137:
        /* <DEDUP_REMOVED lines=9> */
.L_x_149:


//--------------------- .text._ZN18transformer_engine51_GLOBAL__N__5afa7e58_18_current_scaling_cu_6a676ec616zero_amax_kernelEPfPKf --------------------------
	.section	.text._ZN18transformer_engine51_GLOBAL__N__5afa7e58_18_current_scaling_cu_6a676ec616zero_amax_kernelEPfPKf,"ax",@progbits
	.align	128
.text._ZN18transformer_engine51_GLOBAL__N__5afa7e58_18_current_scaling_cu_6a676ec616zero_amax_kernelEPfPKf:
        .type           _ZN18transformer_engine51_GLOBAL__N__5afa7e58_18_current_scaling_cu_6a676ec616zero_amax_kernelEPfPKf,@function
        .size           _ZN18transformer_engine51_GLOBAL__N__5afa7e58_18_current_scaling_cu_6a676ec616zero_amax_kernelEPfPKf,(.L_x_151 - _ZN18transformer_engine51_GLOBAL__N__5afa7e58_18_current_scaling_cu_6a676ec616zero_amax_kernelEPfPKf)
        .other          _ZN18transformer_engine51_GLOBAL__N__5afa7e58_18_current_scaling_cu_6a676ec616zero_amax_kernelEPfPKf,@"STO_CUDA_ENTRY STV_DEFAULT"
_ZN18transformer_engine51_GLOBAL__N__5afa7e58_18_current_scaling_cu_6a676ec616zero_amax_kernelEPfPKf:
        /* <DEDUP_REMOVED lines=10> */
.L_x_138:
[----:B------:R-:W0:Y:S02]  /*00a0*/  LDC.64 R2, c[0x0][0x210] ;  /* 0x00008400ff027b82 */ /* 0x000e240000000a00 */
[----:B0-----:R-:W-:Y:S01]  /*00b0*/  STG.E desc[UR4][R2.64], RZ ;  /* 0x000000ff02007986 */ /* 0x001fe2000c101904 */
[----:B------:R-:W-:Y:S05]  /*00c0*/  EXIT ;  /* 0x000000000000794d */ /* 0x000fea0003800000 */
.L_x_139:
        /* <DEDUP_REMOVED lines=11> */
.L_x_151:


//--------------------- .nv.shared._ZN18transformer_engine51_GLOBAL__N__5afa7e58_18_current_scaling_cu_6a676ec611amax_kernelILi1ELb1E13__nv_bfloat16EEvPKT1_PfmmPKf --------------------------
	.section	.nv.shared._ZN18transformer_engine51_GLOBAL__N__5afa7e58_18_current_scaling_cu_6a676ec611amax_kernelILi1ELb1E13__nv_bfloat16EEvPKT1_PfmmPKf,"aw",@nobits
	.sectionflags	@""
	.align	4
.nv.shared._ZN18transformer_engine51_GLOBAL__N__5afa7e58_18_current_scaling_cu_6a676ec611amax_kernelILi1ELb1E13__nv_bfloat16EEvPKT1_PfmmPKf:
	.zero		1088


//--------------------- .nv.shared.reserved.0     --------------------------
	.section	.nv.shared.reserved.0,"aw",@nobits
	.weak		__nv_reservedSMEM_offset_0_alias
	.size		__nv_reservedSMEM_offset_0_alias, 0, 0
	.other		__nv_reservedSMEM_offset_0_alias,@"STO_CUDA_RESERVED_SHARED STV_DEFAULT"
__nv_reservedSMEM_offset_0_alias:
	.zero		0


//--------------------- .nv.shared._ZN18transformer_engine51_GLOBAL__N__5afa7e58_18_current_scaling_cu_6a676ec611amax_kernelILi16ELb0E13__nv_bfloat16EEvPKT1_PfmmPKf --------------------------
	.section	.nv.shared._ZN18transformer_engine51_GLOBAL__N__5afa7e58_18_current_scaling_cu_6a676ec611amax_kernelILi16ELb0E13__nv_bfloat16EEvPKT1_PfmmPKf,"aw",@nobits
	.sectionflags	@""
	.align	4
.nv.shared._ZN18transformer_engine51_GLOBAL__N__5afa7e58_18_current_scaling_cu_6a676ec611amax_kernelILi16ELb0E13__nv_bfloat16EEvPKT1_PfmmPKf:
	.zero		1088


//--------------------- .nv.shared._ZN18transformer_engine51_GLOBAL__N__5afa7e58_18_current_scaling_cu_6a676ec611amax_kernelILi16ELb1E13__nv_bfloat16EEvPKT1_PfmmPKf --------------------------
	.section	.nv.shared._ZN18transformer_engine51_GLOBAL__N__5afa7e58_18_current_scaling_cu_6a676ec611amax_kernelILi16ELb1E13__nv_bfloat16EEvPKT1_PfmmPKf,"aw",@nobits
	.sectionflags	@""
	.align	4
.nv.shared._ZN18transformer_engine51_GLOBAL__N__5afa7e58_18_current_scaling_cu_6a676ec611amax_kernelILi16ELb1E13__nv_bfloat16EEvPKT1_PfmmPKf:
	.zero		1088


//--------------------- .nv.shared._ZN18transformer_engine51_GLOBAL__N__5afa7e58_18_current_scaling_cu_6a676ec611amax_kernelILi1ELb1E6__halfEEvPKT1_PfmmPKf --------------------------
	.section	.nv.shared._ZN18transformer_engine51_GLOBAL__N__5afa7e58_18_current_scaling_cu_6a676ec611amax_kernelILi1ELb1E6__halfEEvPKT1_PfmmPKf,"aw",@nobits
	.sectionflags	@""
	.align	4
.nv.shared._ZN18transformer_engine51_GLOBAL__N__5afa7e58_18_current_scaling_cu_6a676ec611amax_kernelILi1ELb1E6__halfEEvPKT1_PfmmPKf:
	.zero		1088


//--------------------- .nv.shared._ZN18transformer_engine51_GLOBAL__N__5afa7e58_18_current_scaling_cu_6a676ec611amax_kernelILi16ELb0E6__halfEEvPKT1_PfmmPKf --------------------------
	.section	.nv.shared._ZN18transformer_engine51_GLOBAL__N__5afa7e58_18_current_scaling_cu_6a676ec611amax_kernelILi16ELb0E6__halfEEvPKT1_PfmmPKf,"aw",@nobits
	.sectionflags	@""
	.align	4
.nv.shared._ZN18transformer_engine51_GLOBAL__N__5afa7e58_18_current_scaling_cu_6a676ec611amax_kernelILi16ELb0E6__halfEEvPKT1_PfmmPKf:
	.zero		1088


//--------------------- .nv.shared._ZN18transformer_engine51_GLOBAL__N__5afa7e58_18_current_scaling_cu_6a676ec611amax_kernelILi16ELb1E6__halfEEvPKT1_PfmmPKf --------------------------
	.section	.nv.shared._ZN18transformer_engine51_GLOBAL__N__5afa7e58_18_current_scaling_cu_6a676ec611amax_kernelILi16ELb1E6__halfEEvPKT1_PfmmPKf,"aw",@nobits
	.sectionflags	@""
	.align	4
.nv.shared._ZN18transformer_engine51_GLOBAL__N__5afa7e58_18_current_scaling_cu_6a676ec611amax_kernelILi16ELb1E6__halfEEvPKT1_PfmmPKf:
	.zero		1088


//--------------------- .nv.shared._ZN18transformer_engine51_GLOBAL__N__5afa7e58_18_current_scaling_cu_6a676ec611amax_kernelILi1ELb1EfEEvPKT1_PfmmPKf --------------------------
	.section	.nv.shared._ZN18transformer_engine51_GLOBAL__N__5afa7e58_18_current_scaling_cu_6a676ec611amax_kernelILi1ELb1EfEEvPKT1_PfmmPKf,"aw",@nobits
	.sectionflags	@""
	.align	4
.nv.shared._ZN18transformer_engine51_GLOBAL__N__5afa7e58_18_current_scaling_cu_6a676ec611amax_kernelILi1ELb1EfEEvPKT1_PfmmPKf:
	.zero		1088


//--------------------- .nv.shared._ZN18transformer_engine51_GLOBAL__N__5afa7e58_18_current_scaling_cu_6a676ec611amax_kernelILi8ELb0EfEEvPKT1_PfmmPKf --------------------------
	.section	.nv.shared._ZN18transformer_engine51_GLOBAL__N__5afa7e58_18_current_scaling_cu_6a676ec611amax_kernelILi8ELb0EfEEvPKT1_PfmmPKf,"aw",@nobits
	.sectionflags	@""
	.align	4
.nv.shared._ZN18transformer_engine51_GLOBAL__N__5afa7e58_18_current_scaling_cu_6a676ec611amax_kernelILi8ELb0EfEEvPKT1_PfmmPKf:
	.zero		1088


//--------------------- .nv.shared._ZN18transformer_engine51_GLOBAL__N__5afa7e58_18_current_scaling_cu_6a676ec611amax_kernelILi8ELb1EfEEvPKT1_PfmmPKf --------------------------
	.section	.nv.shared._ZN18transformer_engine51_GLOBAL__N__5afa7e58_18_current_scaling_cu_6a676ec611amax_kernelILi8ELb1EfEEvPKT1_PfmmPKf,"aw",@nobits
	.sectionflags	@""
	.align	4
.nv.shared._ZN18transformer_engine51_GLOBAL__N__5afa7e58_18_current_scaling_cu_6a676ec611amax_kernelILi8ELb1EfEEvPKT1_PfmmPKf:
	.zero		1088


//--------------------- .nv.constant0._ZN18transformer_engine51_GLOBAL__N__5afa7e58_18_current_scaling_cu_6a676ec611amax_kernelILi1ELb1E13__nv_bfloat16EEvPKT1_PfmmPKf --------------------------
	.section	.nv.constant0._ZN18transformer_engine51_GLOBAL__N__5afa7e58_18_current_scaling_cu_6a676ec611amax_kernelILi1ELb1E13__nv_bfloat16EEvPKT1_PfmmPKf,"a",@progbits
	.sectionflags	@""
	.align	4
.nv.constant0._ZN18transformer_engine51_GLOBAL__N__5afa7e58_18_current_scaling_cu_6a676ec611amax_kernelILi1ELb1E13__nv_bfloat16EEvPKT1_PfmmPKf:
	.zero		568


//--------------------- .nv.constant0._ZN18transformer_engine51_GLOBAL__N__5afa7e58_18_current_scaling_cu_6a676ec611amax_kernelILi16ELb0E13__nv_bfloat16EEvPKT1_PfmmPKf --------------------------
	.section	.nv.constant0._ZN18transformer_engine51_GLOBAL__N__5afa7e58_18_current_scaling_cu_6a676ec611amax_kernelILi16ELb0E13__nv_bfloat16EEvPKT1_PfmmPKf,"a",@progbits
	.sectionflags	@""
	.align	4
.nv.constant0._ZN18transformer_engine51_GLOBAL__N__5afa7e58_18_current_scaling_cu_6a676ec611amax_kernelILi16ELb0E13__nv_bfloat16EEvPKT1_PfmmPKf:
	.zero		568


//--------------------- .nv.constant0._ZN18transformer_engine51_GLOBAL__N__5afa7e58_18_current_scaling_cu_6a676ec611amax_kernelILi16ELb1E13__nv_bfloat16EEvPKT1_PfmmPKf --------------------------
	.section	.nv.constant0._ZN18transformer_engine51_GLOBAL__N__5afa7e58_18_current_scaling_cu_6a676ec611amax_kernelILi16ELb1E13__nv_bfloat16EEvPKT1_PfmmPKf,"a",@progbits
	.sectionflags	@""
	.align	4
.nv.constant0._ZN18transformer_engine51_GLOBAL__N__5afa7e58_18_current_scaling_cu_6a676ec611amax_kernelILi16ELb1E13__nv_bfloat16EEvPKT1_PfmmPKf:
	.zero		568


//--------------------- .nv.constant0._ZN18transformer_engine51_GLOBAL__N__5afa7e58_18_current_scaling_cu_6a676ec611amax_kernelILi1ELb1E6__halfEEvPKT1_PfmmPKf --------------------------
	.section	.nv.constant0._ZN18transformer_engine51_GLOBAL__N__5afa7e58_18_current_scaling_cu_6a676ec611amax_kernelILi1ELb1E6__halfEEvPKT1_PfmmPKf,"a",@progbits
	.sectionflags	@""
	.align	4
.nv.constant0._ZN18transformer_engine51_GLOBAL__N__5afa7e58_18_current_scaling_cu_6a676ec611amax_kernelILi1ELb1E6__halfEEvPKT1_PfmmPKf:
	.zero		568


//--------------------- .nv.constant0._ZN18transformer_engine51_GLOBAL__N__5afa7e58_18_current_scaling_cu_6a676ec611amax_kernelILi16ELb0E6__halfEEvPKT1_PfmmPKf --------------------------
	.section	.nv.constant0._ZN18transformer_engine51_GLOBAL__N__5afa7e58_18_current_scaling_cu_6a676ec611amax_kernelILi16ELb0E6__halfEEvPKT1_PfmmPKf,"a",@progbits
	.sectionflags	@""
	.align	4
.nv.constant0._ZN18transformer_engine51_GLOBAL__N__5afa7e58_18_current_scaling_cu_6a676ec611amax_kernelILi16ELb0E6__halfEEvPKT1_PfmmPKf:
	.zero		568


//--------------------- .nv.constant0._ZN18transformer_engine51_GLOBAL__N__5afa7e58_18_current_scaling_cu_6a676ec611amax_kernelILi16ELb1E6__halfEEvPKT1_PfmmPKf --------------------------
	.section	.nv.constant0._ZN18transformer_engine51_GLOBAL__N__5afa7e58_18_current_scaling_cu_6a676ec611amax_kernelILi16ELb1E6__halfEEvPKT1_PfmmPKf,"a",@progbits
	.sectionflags	@""
	.align	4
.nv.constant0._ZN18transformer_engine51_GLOBAL__N__5afa7e58_18_current_scaling_cu_6a676ec611amax_kernelILi16ELb1E6__halfEEvPKT1_PfmmPKf:
	.zero		568


//--------------------- .nv.constant0._ZN18transformer_engine51_GLOBAL__N__5afa7e58_18_current_scaling_cu_6a676ec611amax_kernelILi1ELb1EfEEvPKT1_PfmmPKf --------------------------
	.section	.nv.constant0._ZN18transformer_engine51_GLOBAL__N__5afa7e58_18_current_scaling_cu_6a676ec611amax_kernelILi1ELb1EfEEvPKT1_PfmmPKf,"a",@progbits
	.sectionflags	@""
	.align	4
.nv.constant0._ZN18transformer_engine51_GLOBAL__N__5afa7e58_18_current_scaling_cu_6a676ec611amax_kernelILi1ELb1EfEEvPKT1_PfmmPKf:
	.zero		568


//--------------------- .nv.constant0._ZN18transformer_engine51_GLOBAL__N__5afa7e58_18_current_scaling_cu_6a676ec611amax_kernelILi8ELb0EfEEvPKT1_PfmmPKf --------------------------
	.section	.nv.constant0._ZN18transformer_engine51_GLOBAL__N__5afa7e58_18_current_scaling_cu_6a676ec611amax_kernelILi8ELb0EfEEvPKT1_PfmmPKf,"a",@progbits
	.sectionflags	@""
	.align	4
.nv.constant0._ZN18transformer_engine51_GLOBAL__N__5afa7e58_18_current_scaling_cu_6a676ec611amax_kernelILi8ELb0EfEEvPKT1_PfmmPKf:
	.zero		568


//--------------------- .nv.constant0._ZN18transformer_engine51_GLOBAL__N__5afa7e58_18_current_scaling_cu_6a676ec611amax_kernelILi8ELb1EfEEvPKT1_PfmmPKf --------------------------
	.section	.nv.constant0._ZN18transformer_engine51_GLOBAL__N__5afa7e58_18_current_scaling_cu_6a676ec611amax_kernelILi8ELb1EfEEvPKT1_PfmmPKf,"a",@progbits
	.sectionflags	@""
	.align	4
.nv.constant0._ZN18transformer_engine51_GLOBAL__N__5afa7e58_18_current_scaling_cu_6a676ec611amax_kernelILi8ELb1EfEEvPKT1_PfmmPKf:
	.zero		568


//--------------------- .nv.constant0._ZN18transformer_engine51_GLOBAL__N__5afa7e58_18_current_scaling_cu_6a676ec630compute_scale_from_amax_kernelEPKfPffbfS2_ --------------------------
	.section	.nv.constant0._ZN18transformer_engine51_GLOBAL__N__5afa7e58_18_current_scaling_cu_6a676ec630compute_scale_from_amax_kernelEPKfPffbfS2_,"a",@progbits
	.sectionflags	@""
	.align	4
.nv.constant0._ZN18transformer_engine51_GLOBAL__N__5afa7e58_18_current_scaling_cu_6a676ec630compute_scale_from_amax_kernelEPKfPffbfS2_:
	.zero		568


//--------------------- .nv.constant0._ZN18transformer_engine51_GLOBAL__N__5afa7e58_18_current_scaling_cu_6a676ec616zero_amax_kernelEPfPKf --------------------------
	.section	.nv.constant0._ZN18transformer_engine51_GLOBAL__N__5afa7e58_18_current_scaling_cu_6a676ec616zero_amax_kernelEPfPKf,"a",@progbits
	.sectionflags	@""
	.align	4
.nv.constant0._ZN18transformer_engine51_GLOBAL__N__5afa7e58_18_current_scaling_cu_6a676ec616zero_amax_kernelEPfPKf:
	.zero		544


//--------------------- SYMBOLS --------------------------

	.type		.nv.reservedSmem.offset0,@object
	.size		.nv.reservedSmem.offset0,0x4
